//
// Generated by NVIDIA NVVM Compiler
//
// Compiler Build ID: CL-36424714
// Cuda compilation tools, release 13.0, V13.0.88
// Based on NVVM 20.0.0
//

.version 9.0
.target sm_100
.address_size 64

	// .globl	_Z10PreProcessPdS_i

.visible .entry _Z10PreProcessPdS_i(
	.param .u64 .ptr .align 1 _Z10PreProcessPdS_i_param_0,
	.param .u64 .ptr .align 1 _Z10PreProcessPdS_i_param_1,
	.param .u32 _Z10PreProcessPdS_i_param_2
)
{
	.reg .pred 	%p<10>;
	.reg .b32 	%r<28>;
	.reg .b64 	%rd<40>;
	.reg .b64 	%fd<30>;

	ld.param.u64 	%rd16, [_Z10PreProcessPdS_i_param_0];
	ld.param.u64 	%rd17, [_Z10PreProcessPdS_i_param_1];
	ld.param.u32 	%r16, [_Z10PreProcessPdS_i_param_2];
	cvta.to.global.u64 	%rd1, %rd16;
	cvta.to.global.u64 	%rd2, %rd17;
	mov.u32 	%r17, %ntid.x;
	mov.u32 	%r18, %ctaid.x;
	mov.u32 	%r19, %tid.x;
	mad.lo.s32 	%r20, %r17, %r18, %r19;
	mul.lo.s32 	%r21, %r16, %r20;
	cvt.u64.u32 	%rd3, %r21;
	setp.lt.s32 	%p1, %r16, 1;
	@%p1 bra 	$L__BB0_13;
	and.b32  	%r1, %r16, 15;
	setp.lt.u32 	%p2, %r16, 16;
	mov.b32 	%r25, 0;
	@%p2 bra 	$L__BB0_4;
	and.b32  	%r25, %r16, 2147483632;
	neg.s32 	%r23, %r25;
	add.s64 	%rd37, %rd2, 64;
	shl.b64 	%rd18, %rd3, 3;
	add.s64 	%rd19, %rd18, %rd1;
	add.s64 	%rd36, %rd19, 64;
$L__BB0_3:
	.pragma "nounroll";
	ld.global.f64 	%fd1, [%rd37+-64];
	st.global.f64 	[%rd36+-64], %fd1;
	ld.global.f64 	%fd2, [%rd37+-56];
	st.global.f64 	[%rd36+-56], %fd2;
	ld.global.f64 	%fd3, [%rd37+-48];
	st.global.f64 	[%rd36+-48], %fd3;
	ld.global.f64 	%fd4, [%rd37+-40];
	st.global.f64 	[%rd36+-40], %fd4;
	ld.global.f64 	%fd5, [%rd37+-32];
	st.global.f64 	[%rd36+-32], %fd5;
	ld.global.f64 	%fd6, [%rd37+-24];
	st.global.f64 	[%rd36+-24], %fd6;
	ld.global.f64 	%fd7, [%rd37+-16];
	st.global.f64 	[%rd36+-16], %fd7;
	ld.global.f64 	%fd8, [%rd37+-8];
	st.global.f64 	[%rd36+-8], %fd8;
	ld.global.f64 	%fd9, [%rd37];
	st.global.f64 	[%rd36], %fd9;
	ld.global.f64 	%fd10, [%rd37+8];
	st.global.f64 	[%rd36+8], %fd10;
	ld.global.f64 	%fd11, [%rd37+16];
	st.global.f64 	[%rd36+16], %fd11;
	ld.global.f64 	%fd12, [%rd37+24];
	st.global.f64 	[%rd36+24], %fd12;
	ld.global.f64 	%fd13, [%rd37+32];
	st.global.f64 	[%rd36+32], %fd13;
	ld.global.f64 	%fd14, [%rd37+40];
	st.global.f64 	[%rd36+40], %fd14;
	ld.global.f64 	%fd15, [%rd37+48];
	st.global.f64 	[%rd36+48], %fd15;
	ld.global.f64 	%fd16, [%rd37+56];
	st.global.f64 	[%rd36+56], %fd16;
	add.s32 	%r23, %r23, 16;
	add.s64 	%rd37, %rd37, 128;
	add.s64 	%rd36, %rd36, 128;
	setp.ne.s32 	%p3, %r23, 0;
	@%p3 bra 	$L__BB0_3;
$L__BB0_4:
	setp.eq.s32 	%p4, %r1, 0;
	@%p4 bra 	$L__BB0_13;
	and.b32  	%r7, %r16, 7;
	setp.lt.u32 	%p5, %r1, 8;
	@%p5 bra 	$L__BB0_7;
	cvt.u64.u32 	%rd20, %r25;
	mul.wide.u32 	%rd21, %r25, 8;
	add.s64 	%rd22, %rd2, %rd21;
	ld.global.f64 	%fd17, [%rd22];
	add.s64 	%rd23, %rd20, %rd3;
	shl.b64 	%rd24, %rd23, 3;
	add.s64 	%rd25, %rd1, %rd24;
	st.global.f64 	[%rd25], %fd17;
	ld.global.f64 	%fd18, [%rd22+8];
	st.global.f64 	[%rd25+8], %fd18;
	ld.global.f64 	%fd19, [%rd22+16];
	st.global.f64 	[%rd25+16], %fd19;
	ld.global.f64 	%fd20, [%rd22+24];
	st.global.f64 	[%rd25+24], %fd20;
	ld.global.f64 	%fd21, [%rd22+32];
	st.global.f64 	[%rd25+32], %fd21;
	ld.global.f64 	%fd22, [%rd22+40];
	st.global.f64 	[%rd25+40], %fd22;
	ld.global.f64 	%fd23, [%rd22+48];
	st.global.f64 	[%rd25+48], %fd23;
	ld.global.f64 	%fd24, [%rd22+56];
	st.global.f64 	[%rd25+56], %fd24;
	add.s32 	%r25, %r25, 8;
$L__BB0_7:
	setp.eq.s32 	%p6, %r7, 0;
	@%p6 bra 	$L__BB0_13;
	and.b32  	%r10, %r16, 3;
	setp.lt.u32 	%p7, %r7, 4;
	@%p7 bra 	$L__BB0_10;
	cvt.u64.u32 	%rd26, %r25;
	mul.wide.u32 	%rd27, %r25, 8;
	add.s64 	%rd28, %rd2, %rd27;
	ld.global.f64 	%fd25, [%rd28];
	add.s64 	%rd29, %rd26, %rd3;
	shl.b64 	%rd30, %rd29, 3;
	add.s64 	%rd31, %rd1, %rd30;
	st.global.f64 	[%rd31], %fd25;
	ld.global.f64 	%fd26, [%rd28+8];
	st.global.f64 	[%rd31+8], %fd26;
	ld.global.f64 	%fd27, [%rd28+16];
	st.global.f64 	[%rd31+16], %fd27;
	ld.global.f64 	%fd28, [%rd28+24];
	st.global.f64 	[%rd31+24], %fd28;
	add.s32 	%r25, %r25, 4;
$L__BB0_10:
	setp.eq.s32 	%p8, %r10, 0;
	@%p8 bra 	$L__BB0_13;
	cvt.u64.u32 	%rd32, %r25;
	add.s64 	%rd33, %rd32, %rd3;
	shl.b64 	%rd34, %rd33, 3;
	add.s64 	%rd39, %rd1, %rd34;
	mul.wide.u32 	%rd35, %r25, 8;
	add.s64 	%rd38, %rd2, %rd35;
	neg.s32 	%r27, %r10;
$L__BB0_12:
	.pragma "nounroll";
	ld.global.f64 	%fd29, [%rd38];
	st.global.f64 	[%rd39], %fd29;
	add.s64 	%rd39, %rd39, 8;
	add.s64 	%rd38, %rd38, 8;
	add.s32 	%r27, %r27, 1;
	setp.ne.s32 	%p9, %r27, 0;
	@%p9 bra 	$L__BB0_12;
$L__BB0_13:
	ret;

}
	// .globl	_Z19PermanentCalculatorxPdS_Pixx
.visible .entry _Z19PermanentCalculatorxPdS_Pixx(
	.param .u64 _Z19PermanentCalculatorxPdS_Pixx_param_0,
	.param .u64 .ptr .align 1 _Z19PermanentCalculatorxPdS_Pixx_param_1,
	.param .u64 .ptr .align 1 _Z19PermanentCalculatorxPdS_Pixx_param_2,
	.param .u64 .ptr .align 1 _Z19PermanentCalculatorxPdS_Pixx_param_3,
	.param .u64 _Z19PermanentCalculatorxPdS_Pixx_param_4,
	.param .u64 _Z19PermanentCalculatorxPdS_Pixx_param_5
)
{
	.reg .pred 	%p<40>;
	.reg .b32 	%r<59>;
	.reg .b64 	%rd<284>;
	.reg .b64 	%fd<238>;

	ld.param.u64 	%rd55, [_Z19PermanentCalculatorxPdS_Pixx_param_0];
	ld.param.u64 	%rd56, [_Z19PermanentCalculatorxPdS_Pixx_param_1];
	ld.param.u64 	%rd60, [_Z19PermanentCalculatorxPdS_Pixx_param_3];
	ld.param.u64 	%rd58, [_Z19PermanentCalculatorxPdS_Pixx_param_4];
	ld.param.u64 	%rd59, [_Z19PermanentCalculatorxPdS_Pixx_param_5];
	cvta.to.global.u64 	%rd1, %rd60;
	mov.u32 	%r4, %ntid.x;
	mov.u32 	%r5, %ctaid.x;
	mov.u32 	%r6, %tid.x;
	mad.lo.s32 	%r7, %r4, %r5, %r6;
	cvt.u64.u32 	%rd2, %r7;
	mul.lo.s64 	%rd274, %rd58, %rd2;
	setp.ge.s64 	%p1, %rd274, %rd55;
	@%p1 bra 	$L__BB1_38;
	cvta.to.global.u64 	%rd4, %rd56;
	mul.lo.s64 	%rd5, %rd59, %rd2;
	add.s64 	%rd6, %rd274, %rd58;
	shr.s64 	%rd61, %rd274, 1;
	xor.b64  	%rd268, %rd61, %rd274;
	shl.b64 	%rd62, %rd5, 3;
	add.s64 	%rd8, %rd4, %rd62;
	setp.eq.s64 	%p2, %rd61, %rd274;
	setp.lt.s64 	%p3, %rd59, 1;
	or.pred  	%p4, %p2, %p3;
	@%p4 bra 	$L__BB1_17;
	popc.b64 	%r9, %rd268;
	max.u32 	%r1, %r9, 1;
	and.b64  	%rd9, %rd59, 15;
	and.b64  	%rd10, %rd59, 7;
	and.b64  	%rd11, %rd59, 9223372036854775792;
	and.b64  	%rd12, %rd59, 3;
	mov.b32 	%r58, 0;
$L__BB1_3:
	setp.lt.u64 	%p5, %rd59, 16;
	neg.s64 	%rd64, %rd268;
	and.b64  	%rd65, %rd268, %rd64;
	clz.b64 	%r10, %rd65;
	cvt.u64.u32 	%rd66, %r10;
	mov.b64 	%rd67, -9223372036854775808;
	shr.u64 	%rd68, %rd67, %r10;
	not.b64 	%rd69, %rd68;
	and.b64  	%rd268, %rd268, %rd69;
	sub.s64 	%rd70, 63, %rd66;
	mul.lo.s64 	%rd15, %rd70, %rd59;
	mov.b64 	%rd271, 0;
	@%p5 bra 	$L__BB1_6;
	mov.b64 	%rd269, 0;
$L__BB1_5:
	.pragma "nounroll";
	add.s64 	%rd72, %rd269, %rd15;
	shl.b64 	%rd73, %rd72, 2;
	add.s64 	%rd74, %rd1, %rd73;
	ld.global.u32 	%r11, [%rd74];
	cvt.rn.f64.s32 	%fd28, %r11;
	shl.b64 	%rd75, %rd269, 3;
	add.s64 	%rd76, %rd8, %rd75;
	ld.global.f64 	%fd29, [%rd76];
	add.f64 	%fd30, %fd29, %fd28;
	st.global.f64 	[%rd76], %fd30;
	ld.global.u32 	%r12, [%rd74+4];
	cvt.rn.f64.s32 	%fd31, %r12;
	ld.global.f64 	%fd32, [%rd76+8];
	add.f64 	%fd33, %fd32, %fd31;
	st.global.f64 	[%rd76+8], %fd33;
	ld.global.u32 	%r13, [%rd74+8];
	cvt.rn.f64.s32 	%fd34, %r13;
	ld.global.f64 	%fd35, [%rd76+16];
	add.f64 	%fd36, %fd35, %fd34;
	st.global.f64 	[%rd76+16], %fd36;
	ld.global.u32 	%r14, [%rd74+12];
	cvt.rn.f64.s32 	%fd37, %r14;
	ld.global.f64 	%fd38, [%rd76+24];
	add.f64 	%fd39, %fd38, %fd37;
	st.global.f64 	[%rd76+24], %fd39;
	ld.global.u32 	%r15, [%rd74+16];
	cvt.rn.f64.s32 	%fd40, %r15;
	ld.global.f64 	%fd41, [%rd76+32];
	add.f64 	%fd42, %fd41, %fd40;
	st.global.f64 	[%rd76+32], %fd42;
	ld.global.u32 	%r16, [%rd74+20];
	cvt.rn.f64.s32 	%fd43, %r16;
	ld.global.f64 	%fd44, [%rd76+40];
	add.f64 	%fd45, %fd44, %fd43;
	st.global.f64 	[%rd76+40], %fd45;
	ld.global.u32 	%r17, [%rd74+24];
	cvt.rn.f64.s32 	%fd46, %r17;
	ld.global.f64 	%fd47, [%rd76+48];
	add.f64 	%fd48, %fd47, %fd46;
	st.global.f64 	[%rd76+48], %fd48;
	ld.global.u32 	%r18, [%rd74+28];
	cvt.rn.f64.s32 	%fd49, %r18;
	ld.global.f64 	%fd50, [%rd76+56];
	add.f64 	%fd51, %fd50, %fd49;
	st.global.f64 	[%rd76+56], %fd51;
	ld.global.u32 	%r19, [%rd74+32];
	cvt.rn.f64.s32 	%fd52, %r19;
	ld.global.f64 	%fd53, [%rd76+64];
	add.f64 	%fd54, %fd53, %fd52;
	st.global.f64 	[%rd76+64], %fd54;
	ld.global.u32 	%r20, [%rd74+36];
	cvt.rn.f64.s32 	%fd55, %r20;
	ld.global.f64 	%fd56, [%rd76+72];
	add.f64 	%fd57, %fd56, %fd55;
	st.global.f64 	[%rd76+72], %fd57;
	ld.global.u32 	%r21, [%rd74+40];
	cvt.rn.f64.s32 	%fd58, %r21;
	ld.global.f64 	%fd59, [%rd76+80];
	add.f64 	%fd60, %fd59, %fd58;
	st.global.f64 	[%rd76+80], %fd60;
	ld.global.u32 	%r22, [%rd74+44];
	cvt.rn.f64.s32 	%fd61, %r22;
	ld.global.f64 	%fd62, [%rd76+88];
	add.f64 	%fd63, %fd62, %fd61;
	st.global.f64 	[%rd76+88], %fd63;
	ld.global.u32 	%r23, [%rd74+48];
	cvt.rn.f64.s32 	%fd64, %r23;
	ld.global.f64 	%fd65, [%rd76+96];
	add.f64 	%fd66, %fd65, %fd64;
	st.global.f64 	[%rd76+96], %fd66;
	ld.global.u32 	%r24, [%rd74+52];
	cvt.rn.f64.s32 	%fd67, %r24;
	ld.global.f64 	%fd68, [%rd76+104];
	add.f64 	%fd69, %fd68, %fd67;
	st.global.f64 	[%rd76+104], %fd69;
	ld.global.u32 	%r25, [%rd74+56];
	cvt.rn.f64.s32 	%fd70, %r25;
	ld.global.f64 	%fd71, [%rd76+112];
	add.f64 	%fd72, %fd71, %fd70;
	st.global.f64 	[%rd76+112], %fd72;
	ld.global.u32 	%r26, [%rd74+60];
	cvt.rn.f64.s32 	%fd73, %r26;
	ld.global.f64 	%fd74, [%rd76+120];
	add.f64 	%fd75, %fd74, %fd73;
	st.global.f64 	[%rd76+120], %fd75;
	add.s64 	%rd269, %rd269, 16;
	setp.ne.s64 	%p6, %rd269, %rd11;
	mov.u64 	%rd271, %rd11;
	@%p6 bra 	$L__BB1_5;
$L__BB1_6:
	setp.eq.s64 	%p7, %rd9, 0;
	@%p7 bra 	$L__BB1_16;
	add.s64 	%rd77, %rd9, -1;
	setp.lt.u64 	%p8, %rd77, 7;
	@%p8 bra 	$L__BB1_9;
	add.s64 	%rd78, %rd271, %rd15;
	shl.b64 	%rd79, %rd78, 2;
	add.s64 	%rd80, %rd1, %rd79;
	ld.global.u32 	%r27, [%rd80];
	cvt.rn.f64.s32 	%fd76, %r27;
	shl.b64 	%rd81, %rd271, 3;
	add.s64 	%rd82, %rd8, %rd81;
	ld.global.f64 	%fd77, [%rd82];
	add.f64 	%fd78, %fd77, %fd76;
	st.global.f64 	[%rd82], %fd78;
	add.s64 	%rd83, %rd271, 1;
	and.b64  	%rd84, %rd83, 4294967295;
	add.s64 	%rd85, %rd84, %rd15;
	shl.b64 	%rd86, %rd85, 2;
	add.s64 	%rd87, %rd1, %rd86;
	ld.global.u32 	%r28, [%rd87];
	cvt.rn.f64.s32 	%fd79, %r28;
	shl.b64 	%rd88, %rd83, 3;
	and.b64  	%rd89, %rd88, 34359738360;
	add.s64 	%rd90, %rd8, %rd89;
	ld.global.f64 	%fd80, [%rd90];
	add.f64 	%fd81, %fd80, %fd79;
	st.global.f64 	[%rd90], %fd81;
	add.s64 	%rd91, %rd271, 2;
	and.b64  	%rd92, %rd91, 4294967295;
	add.s64 	%rd93, %rd92, %rd15;
	shl.b64 	%rd94, %rd93, 2;
	add.s64 	%rd95, %rd1, %rd94;
	ld.global.u32 	%r29, [%rd95];
	cvt.rn.f64.s32 	%fd82, %r29;
	shl.b64 	%rd96, %rd91, 3;
	and.b64  	%rd97, %rd96, 34359738360;
	add.s64 	%rd98, %rd8, %rd97;
	ld.global.f64 	%fd83, [%rd98];
	add.f64 	%fd84, %fd83, %fd82;
	st.global.f64 	[%rd98], %fd84;
	add.s64 	%rd99, %rd271, 3;
	and.b64  	%rd100, %rd99, 4294967295;
	add.s64 	%rd101, %rd100, %rd15;
	shl.b64 	%rd102, %rd101, 2;
	add.s64 	%rd103, %rd1, %rd102;
	ld.global.u32 	%r30, [%rd103];
	cvt.rn.f64.s32 	%fd85, %r30;
	shl.b64 	%rd104, %rd99, 3;
	and.b64  	%rd105, %rd104, 34359738360;
	add.s64 	%rd106, %rd8, %rd105;
	ld.global.f64 	%fd86, [%rd106];
	add.f64 	%fd87, %fd86, %fd85;
	st.global.f64 	[%rd106], %fd87;
	add.s64 	%rd107, %rd271, 4;
	and.b64  	%rd108, %rd107, 4294967295;
	add.s64 	%rd109, %rd108, %rd15;
	shl.b64 	%rd110, %rd109, 2;
	add.s64 	%rd111, %rd1, %rd110;
	ld.global.u32 	%r31, [%rd111];
	cvt.rn.f64.s32 	%fd88, %r31;
	shl.b64 	%rd112, %rd107, 3;
	and.b64  	%rd113, %rd112, 34359738360;
	add.s64 	%rd114, %rd8, %rd113;
	ld.global.f64 	%fd89, [%rd114];
	add.f64 	%fd90, %fd89, %fd88;
	st.global.f64 	[%rd114], %fd90;
	add.s64 	%rd115, %rd271, 5;
	and.b64  	%rd116, %rd115, 4294967295;
	add.s64 	%rd117, %rd116, %rd15;
	shl.b64 	%rd118, %rd117, 2;
	add.s64 	%rd119, %rd1, %rd118;
	ld.global.u32 	%r32, [%rd119];
	cvt.rn.f64.s32 	%fd91, %r32;
	shl.b64 	%rd120, %rd115, 3;
	and.b64  	%rd121, %rd120, 34359738360;
	add.s64 	%rd122, %rd8, %rd121;
	ld.global.f64 	%fd92, [%rd122];
	add.f64 	%fd93, %fd92, %fd91;
	st.global.f64 	[%rd122], %fd93;
	add.s64 	%rd123, %rd271, 6;
	and.b64  	%rd124, %rd123, 4294967295;
	add.s64 	%rd125, %rd124, %rd15;
	shl.b64 	%rd126, %rd125, 2;
	add.s64 	%rd127, %rd1, %rd126;
	ld.global.u32 	%r33, [%rd127];
	cvt.rn.f64.s32 	%fd94, %r33;
	shl.b64 	%rd128, %rd123, 3;
	and.b64  	%rd129, %rd128, 34359738360;
	add.s64 	%rd130, %rd8, %rd129;
	ld.global.f64 	%fd95, [%rd130];
	add.f64 	%fd96, %fd95, %fd94;
	st.global.f64 	[%rd130], %fd96;
	add.s64 	%rd131, %rd271, 7;
	and.b64  	%rd132, %rd131, 4294967295;
	add.s64 	%rd133, %rd132, %rd15;
	shl.b64 	%rd134, %rd133, 2;
	add.s64 	%rd135, %rd1, %rd134;
	ld.global.u32 	%r34, [%rd135];
	cvt.rn.f64.s32 	%fd97, %r34;
	shl.b64 	%rd136, %rd131, 3;
	and.b64  	%rd137, %rd136, 34359738360;
	add.s64 	%rd138, %rd8, %rd137;
	ld.global.f64 	%fd98, [%rd138];
	add.f64 	%fd99, %fd98, %fd97;
	st.global.f64 	[%rd138], %fd99;
	add.s64 	%rd139, %rd271, 8;
	and.b64  	%rd271, %rd139, 4294967295;
$L__BB1_9:
	setp.eq.s64 	%p9, %rd10, 0;
	@%p9 bra 	$L__BB1_16;
	add.s64 	%rd140, %rd10, -1;
	setp.lt.u64 	%p10, %rd140, 3;
	@%p10 bra 	$L__BB1_12;
	add.s64 	%rd141, %rd271, %rd15;
	shl.b64 	%rd142, %rd141, 2;
	add.s64 	%rd143, %rd1, %rd142;
	ld.global.u32 	%r35, [%rd143];
	cvt.rn.f64.s32 	%fd100, %r35;
	shl.b64 	%rd144, %rd271, 3;
	add.s64 	%rd145, %rd8, %rd144;
	ld.global.f64 	%fd101, [%rd145];
	add.f64 	%fd102, %fd101, %fd100;
	st.global.f64 	[%rd145], %fd102;
	add.s64 	%rd146, %rd271, 1;
	and.b64  	%rd147, %rd146, 4294967295;
	add.s64 	%rd148, %rd147, %rd15;
	shl.b64 	%rd149, %rd148, 2;
	add.s64 	%rd150, %rd1, %rd149;
	ld.global.u32 	%r36, [%rd150];
	cvt.rn.f64.s32 	%fd103, %r36;
	shl.b64 	%rd151, %rd146, 3;
	and.b64  	%rd152, %rd151, 34359738360;
	add.s64 	%rd153, %rd8, %rd152;
	ld.global.f64 	%fd104, [%rd153];
	add.f64 	%fd105, %fd104, %fd103;
	st.global.f64 	[%rd153], %fd105;
	add.s64 	%rd154, %rd271, 2;
	and.b64  	%rd155, %rd154, 4294967295;
	add.s64 	%rd156, %rd155, %rd15;
	shl.b64 	%rd157, %rd156, 2;
	add.s64 	%rd158, %rd1, %rd157;
	ld.global.u32 	%r37, [%rd158];
	cvt.rn.f64.s32 	%fd106, %r37;
	shl.b64 	%rd159, %rd154, 3;
	and.b64  	%rd160, %rd159, 34359738360;
	add.s64 	%rd161, %rd8, %rd160;
	ld.global.f64 	%fd107, [%rd161];
	add.f64 	%fd108, %fd107, %fd106;
	st.global.f64 	[%rd161], %fd108;
	add.s64 	%rd162, %rd271, 3;
	and.b64  	%rd163, %rd162, 4294967295;
	add.s64 	%rd164, %rd163, %rd15;
	shl.b64 	%rd165, %rd164, 2;
	add.s64 	%rd166, %rd1, %rd165;
	ld.global.u32 	%r38, [%rd166];
	cvt.rn.f64.s32 	%fd109, %r38;
	shl.b64 	%rd167, %rd162, 3;
	and.b64  	%rd168, %rd167, 34359738360;
	add.s64 	%rd169, %rd8, %rd168;
	ld.global.f64 	%fd110, [%rd169];
	add.f64 	%fd111, %fd110, %fd109;
	st.global.f64 	[%rd169], %fd111;
	add.s64 	%rd170, %rd271, 4;
	and.b64  	%rd271, %rd170, 4294967295;
$L__BB1_12:
	setp.eq.s64 	%p11, %rd12, 0;
	@%p11 bra 	$L__BB1_16;
	setp.eq.s64 	%p12, %rd12, 1;
	add.s64 	%rd171, %rd271, %rd15;
	shl.b64 	%rd172, %rd171, 2;
	add.s64 	%rd173, %rd1, %rd172;
	ld.global.u32 	%r39, [%rd173];
	cvt.rn.f64.s32 	%fd112, %r39;
	shl.b64 	%rd174, %rd271, 3;
	add.s64 	%rd175, %rd8, %rd174;
	ld.global.f64 	%fd113, [%rd175];
	add.f64 	%fd114, %fd113, %fd112;
	st.global.f64 	[%rd175], %fd114;
	@%p12 bra 	$L__BB1_16;
	setp.eq.s64 	%p13, %rd12, 2;
	add.s64 	%rd176, %rd271, 1;
	and.b64  	%rd177, %rd176, 4294967295;
	add.s64 	%rd178, %rd177, %rd15;
	shl.b64 	%rd179, %rd178, 2;
	add.s64 	%rd180, %rd1, %rd179;
	ld.global.u32 	%r40, [%rd180];
	cvt.rn.f64.s32 	%fd115, %r40;
	shl.b64 	%rd181, %rd176, 3;
	and.b64  	%rd182, %rd181, 34359738360;
	add.s64 	%rd183, %rd8, %rd182;
	ld.global.f64 	%fd116, [%rd183];
	add.f64 	%fd117, %fd116, %fd115;
	st.global.f64 	[%rd183], %fd117;
	@%p13 bra 	$L__BB1_16;
	add.s64 	%rd184, %rd271, 2;
	and.b64  	%rd185, %rd184, 4294967295;
	add.s64 	%rd186, %rd185, %rd15;
	shl.b64 	%rd187, %rd186, 2;
	add.s64 	%rd188, %rd1, %rd187;
	ld.global.u32 	%r41, [%rd188];
	cvt.rn.f64.s32 	%fd118, %r41;
	shl.b64 	%rd189, %rd184, 3;
	and.b64  	%rd190, %rd189, 34359738360;
	add.s64 	%rd191, %rd8, %rd190;
	ld.global.f64 	%fd119, [%rd191];
	add.f64 	%fd120, %fd119, %fd118;
	st.global.f64 	[%rd191], %fd120;
$L__BB1_16:
	add.s32 	%r58, %r58, 1;
	setp.ne.s32 	%p14, %r58, %r1;
	@%p14 bra 	$L__BB1_3;
$L__BB1_17:
	add.s64 	%rd282, %rd274, 1;
	setp.lt.s64 	%p15, %rd58, 1;
	setp.ge.s64 	%p16, %rd282, %rd55;
	mov.f64 	%fd237, 0d0000000000000000;
	or.pred  	%p17, %p15, %p16;
	@%p17 bra 	$L__BB1_37;
	setp.lt.s64 	%p18, %rd59, 1;
	and.b64  	%rd192, %rd274, 1;
	setp.eq.b64 	%p19, %rd192, 1;
	selp.f64 	%fd234, 0d3FF0000000000000, 0dBFF0000000000000, %p19;
	@%p18 bra 	$L__BB1_32;
	and.b64  	%rd24, %rd59, 7;
	and.b64  	%rd25, %rd59, 3;
	and.b64  	%rd26, %rd59, 9223372036854775800;
	and.b64  	%rd27, %rd59, 1;
	shl.b64 	%rd28, %rd59, 2;
	add.s64 	%rd203, %rd62, %rd4;
	add.s64 	%rd29, %rd203, 32;
	mov.f64 	%fd237, 0d0000000000000000;
$L__BB1_20:
	mov.u64 	%rd31, %rd274;
	mov.u64 	%rd274, %rd282;
	setp.lt.u64 	%p26, %rd59, 8;
	shr.u64 	%rd205, %rd274, 1;
	xor.b64  	%rd206, %rd205, %rd274;
	shr.s64 	%rd207, %rd31, 1;
	xor.b64  	%rd208, %rd207, %rd31;
	xor.b64  	%rd209, %rd208, %rd206;
	neg.s64 	%rd210, %rd209;
	and.b64  	%rd211, %rd209, %rd210;
	clz.b64 	%r42, %rd211;
	cvt.u64.u32 	%rd212, %r42;
	mov.b64 	%rd213, -9223372036854775808;
	shr.u64 	%rd214, %rd213, %r42;
	and.b64  	%rd32, %rd214, %rd206;
	sub.s64 	%rd33, 63, %rd212;
	mul.lo.s64 	%rd34, %rd33, %rd59;
	mov.f64 	%fd230, 0d3FF0000000000000;
	mov.b64 	%rd279, 0;
	@%p26 bra 	$L__BB1_23;
	mad.lo.s64 	%rd215, %rd28, %rd33, %rd1;
	add.s64 	%rd276, %rd215, 16;
	mov.f64 	%fd230, 0d3FF0000000000000;
	mov.u64 	%rd275, %rd29;
	mov.u64 	%rd277, %rd26;
$L__BB1_22:
	.pragma "nounroll";
	setp.eq.s64 	%p27, %rd32, 0;
	ld.global.u32 	%r43, [%rd276+-16];
	cvt.rn.f64.s32 	%fd132, %r43;
	neg.f64 	%fd133, %fd132;
	selp.f64 	%fd134, %fd133, %fd132, %p27;
	ld.global.f64 	%fd135, [%rd275+-32];
	add.f64 	%fd136, %fd135, %fd134;
	st.global.f64 	[%rd275+-32], %fd136;
	mul.f64 	%fd137, %fd230, %fd136;
	ld.global.u32 	%r44, [%rd276+-12];
	cvt.rn.f64.s32 	%fd138, %r44;
	neg.f64 	%fd139, %fd138;
	selp.f64 	%fd140, %fd139, %fd138, %p27;
	ld.global.f64 	%fd141, [%rd275+-24];
	add.f64 	%fd142, %fd141, %fd140;
	st.global.f64 	[%rd275+-24], %fd142;
	mul.f64 	%fd143, %fd137, %fd142;
	ld.global.u32 	%r45, [%rd276+-8];
	cvt.rn.f64.s32 	%fd144, %r45;
	neg.f64 	%fd145, %fd144;
	selp.f64 	%fd146, %fd145, %fd144, %p27;
	ld.global.f64 	%fd147, [%rd275+-16];
	add.f64 	%fd148, %fd147, %fd146;
	st.global.f64 	[%rd275+-16], %fd148;
	mul.f64 	%fd149, %fd143, %fd148;
	ld.global.u32 	%r46, [%rd276+-4];
	cvt.rn.f64.s32 	%fd150, %r46;
	neg.f64 	%fd151, %fd150;
	selp.f64 	%fd152, %fd151, %fd150, %p27;
	ld.global.f64 	%fd153, [%rd275+-8];
	add.f64 	%fd154, %fd153, %fd152;
	st.global.f64 	[%rd275+-8], %fd154;
	mul.f64 	%fd155, %fd149, %fd154;
	ld.global.u32 	%r47, [%rd276];
	cvt.rn.f64.s32 	%fd156, %r47;
	neg.f64 	%fd157, %fd156;
	selp.f64 	%fd158, %fd157, %fd156, %p27;
	ld.global.f64 	%fd159, [%rd275];
	add.f64 	%fd160, %fd159, %fd158;
	st.global.f64 	[%rd275], %fd160;
	mul.f64 	%fd161, %fd155, %fd160;
	ld.global.u32 	%r48, [%rd276+4];
	cvt.rn.f64.s32 	%fd162, %r48;
	neg.f64 	%fd163, %fd162;
	selp.f64 	%fd164, %fd163, %fd162, %p27;
	ld.global.f64 	%fd165, [%rd275+8];
	add.f64 	%fd166, %fd165, %fd164;
	st.global.f64 	[%rd275+8], %fd166;
	mul.f64 	%fd167, %fd161, %fd166;
	ld.global.u32 	%r49, [%rd276+8];
	cvt.rn.f64.s32 	%fd168, %r49;
	neg.f64 	%fd169, %fd168;
	selp.f64 	%fd170, %fd169, %fd168, %p27;
	ld.global.f64 	%fd171, [%rd275+16];
	add.f64 	%fd172, %fd171, %fd170;
	st.global.f64 	[%rd275+16], %fd172;
	mul.f64 	%fd173, %fd167, %fd172;
	ld.global.u32 	%r50, [%rd276+12];
	cvt.rn.f64.s32 	%fd174, %r50;
	neg.f64 	%fd175, %fd174;
	selp.f64 	%fd176, %fd175, %fd174, %p27;
	ld.global.f64 	%fd177, [%rd275+24];
	add.f64 	%fd178, %fd177, %fd176;
	st.global.f64 	[%rd275+24], %fd178;
	mul.f64 	%fd230, %fd173, %fd178;
	add.s64 	%rd277, %rd277, -8;
	add.s64 	%rd276, %rd276, 32;
	add.s64 	%rd275, %rd275, 64;
	setp.ne.s64 	%p28, %rd277, 0;
	mov.u64 	%rd279, %rd26;
	@%p28 bra 	$L__BB1_22;
$L__BB1_23:
	setp.eq.s64 	%p29, %rd24, 0;
	@%p29 bra 	$L__BB1_31;
	add.s64 	%rd216, %rd24, -1;
	setp.lt.u64 	%p30, %rd216, 3;
	@%p30 bra 	$L__BB1_26;
	setp.eq.s64 	%p31, %rd32, 0;
	add.s64 	%rd217, %rd279, %rd34;
	shl.b64 	%rd218, %rd217, 2;
	add.s64 	%rd219, %rd1, %rd218;
	ld.global.u32 	%r51, [%rd219];
	cvt.rn.f64.s32 	%fd180, %r51;
	neg.f64 	%fd181, %fd180;
	selp.f64 	%fd182, %fd181, %fd180, %p31;
	shl.b64 	%rd220, %rd279, 3;
	add.s64 	%rd221, %rd8, %rd220;
	ld.global.f64 	%fd183, [%rd221];
	add.f64 	%fd184, %fd183, %fd182;
	st.global.f64 	[%rd221], %fd184;
	mul.f64 	%fd185, %fd230, %fd184;
	add.s64 	%rd222, %rd279, 1;
	and.b64  	%rd223, %rd222, 4294967295;
	add.s64 	%rd224, %rd223, %rd34;
	shl.b64 	%rd225, %rd224, 2;
	add.s64 	%rd226, %rd1, %rd225;
	ld.global.u32 	%r52, [%rd226];
	cvt.rn.f64.s32 	%fd186, %r52;
	neg.f64 	%fd187, %fd186;
	selp.f64 	%fd188, %fd187, %fd186, %p31;
	shl.b64 	%rd227, %rd222, 3;
	and.b64  	%rd228, %rd227, 34359738360;
	add.s64 	%rd229, %rd8, %rd228;
	ld.global.f64 	%fd189, [%rd229];
	add.f64 	%fd190, %fd189, %fd188;
	st.global.f64 	[%rd229], %fd190;
	mul.f64 	%fd191, %fd185, %fd190;
	add.s64 	%rd230, %rd279, 2;
	and.b64  	%rd231, %rd230, 4294967295;
	add.s64 	%rd232, %rd231, %rd34;
	shl.b64 	%rd233, %rd232, 2;
	add.s64 	%rd234, %rd1, %rd233;
	ld.global.u32 	%r53, [%rd234];
	cvt.rn.f64.s32 	%fd192, %r53;
	neg.f64 	%fd193, %fd192;
	selp.f64 	%fd194, %fd193, %fd192, %p31;
	shl.b64 	%rd235, %rd230, 3;
	and.b64  	%rd236, %rd235, 34359738360;
	add.s64 	%rd237, %rd8, %rd236;
	ld.global.f64 	%fd195, [%rd237];
	add.f64 	%fd196, %fd195, %fd194;
	st.global.f64 	[%rd237], %fd196;
	mul.f64 	%fd197, %fd191, %fd196;
	add.s64 	%rd238, %rd279, 3;
	and.b64  	%rd239, %rd238, 4294967295;
	add.s64 	%rd240, %rd239, %rd34;
	shl.b64 	%rd241, %rd240, 2;
	add.s64 	%rd242, %rd1, %rd241;
	ld.global.u32 	%r54, [%rd242];
	cvt.rn.f64.s32 	%fd198, %r54;
	neg.f64 	%fd199, %fd198;
	selp.f64 	%fd200, %fd199, %fd198, %p31;
	shl.b64 	%rd243, %rd238, 3;
	and.b64  	%rd244, %rd243, 34359738360;
	add.s64 	%rd245, %rd8, %rd244;
	ld.global.f64 	%fd201, [%rd245];
	add.f64 	%fd202, %fd201, %fd200;
	st.global.f64 	[%rd245], %fd202;
	mul.f64 	%fd230, %fd197, %fd202;
	add.s64 	%rd246, %rd279, 4;
	and.b64  	%rd279, %rd246, 4294967295;
$L__BB1_26:
	setp.eq.s64 	%p32, %rd25, 0;
	@%p32 bra 	$L__BB1_31;
	setp.eq.s64 	%p33, %rd25, 1;
	@%p33 bra 	$L__BB1_29;
	setp.eq.s64 	%p34, %rd32, 0;
	add.s64 	%rd247, %rd279, %rd34;
	shl.b64 	%rd248, %rd247, 2;
	add.s64 	%rd249, %rd1, %rd248;
	ld.global.u32 	%r55, [%rd249];
	cvt.rn.f64.s32 	%fd204, %r55;
	neg.f64 	%fd205, %fd204;
	selp.f64 	%fd206, %fd205, %fd204, %p34;
	shl.b64 	%rd250, %rd279, 3;
	add.s64 	%rd251, %rd8, %rd250;
	ld.global.f64 	%fd207, [%rd251];
	add.f64 	%fd208, %fd207, %fd206;
	st.global.f64 	[%rd251], %fd208;
	mul.f64 	%fd209, %fd230, %fd208;
	add.s64 	%rd252, %rd279, 1;
	and.b64  	%rd253, %rd252, 4294967295;
	add.s64 	%rd254, %rd253, %rd34;
	shl.b64 	%rd255, %rd254, 2;
	add.s64 	%rd256, %rd1, %rd255;
	ld.global.u32 	%r56, [%rd256];
	cvt.rn.f64.s32 	%fd210, %r56;
	neg.f64 	%fd211, %fd210;
	selp.f64 	%fd212, %fd211, %fd210, %p34;
	shl.b64 	%rd257, %rd252, 3;
	and.b64  	%rd258, %rd257, 34359738360;
	add.s64 	%rd259, %rd8, %rd258;
	ld.global.f64 	%fd213, [%rd259];
	add.f64 	%fd214, %fd213, %fd212;
	st.global.f64 	[%rd259], %fd214;
	mul.f64 	%fd230, %fd209, %fd214;
	add.s64 	%rd260, %rd279, 2;
	and.b64  	%rd279, %rd260, 4294967295;
$L__BB1_29:
	setp.eq.s64 	%p35, %rd27, 0;
	@%p35 bra 	$L__BB1_31;
	setp.eq.s64 	%p36, %rd32, 0;
	add.s64 	%rd261, %rd279, %rd34;
	shl.b64 	%rd262, %rd261, 2;
	add.s64 	%rd263, %rd1, %rd262;
	ld.global.u32 	%r57, [%rd263];
	cvt.rn.f64.s32 	%fd215, %r57;
	neg.f64 	%fd216, %fd215;
	selp.f64 	%fd217, %fd216, %fd215, %p36;
	shl.b64 	%rd264, %rd279, 3;
	add.s64 	%rd265, %rd8, %rd264;
	ld.global.f64 	%fd218, [%rd265];
	add.f64 	%fd219, %fd218, %fd217;
	st.global.f64 	[%rd265], %fd219;
	mul.f64 	%fd230, %fd230, %fd219;
$L__BB1_31:
	fma.rn.f64 	%fd237, %fd234, %fd230, %fd237;
	neg.f64 	%fd234, %fd234;
	add.s64 	%rd282, %rd274, 1;
	setp.lt.s64 	%p37, %rd274, %rd6;
	setp.lt.s64 	%p38, %rd282, %rd55;
	and.pred  	%p39, %p37, %p38;
	@%p39 bra 	$L__BB1_20;
	bra.uni 	$L__BB1_37;
$L__BB1_32:
	max.s64 	%rd193, %rd6, %rd282;
	not.b64 	%rd194, %rd274;
	add.s64 	%rd195, %rd193, %rd194;
	sub.s64 	%rd196, %rd55, %rd274;
	add.s64 	%rd197, %rd196, -2;
	min.u64 	%rd48, %rd195, %rd197;
	and.b64  	%rd198, %rd48, 3;
	setp.eq.s64 	%p20, %rd198, 3;
	mov.f64 	%fd237, 0d0000000000000000;
	@%p20 bra 	$L__BB1_35;
	add.s64 	%rd199, %rd48, 1;
	and.b64  	%rd49, %rd199, 3;
	mov.f64 	%fd237, 0d0000000000000000;
	mov.u64 	%rd281, %rd282;
$L__BB1_34:
	.pragma "nounroll";
	add.f64 	%fd237, %fd237, %fd234;
	neg.f64 	%fd234, %fd234;
	add.s64 	%rd282, %rd281, 1;
	sub.s64 	%rd200, %rd281, %rd274;
	setp.ne.s64 	%p21, %rd200, %rd49;
	mov.u64 	%rd281, %rd282;
	@%p21 bra 	$L__BB1_34;
$L__BB1_35:
	setp.lt.u64 	%p22, %rd48, 3;
	@%p22 bra 	$L__BB1_37;
$L__BB1_36:
	add.f64 	%fd125, %fd237, %fd234;
	sub.f64 	%fd126, %fd125, %fd234;
	add.f64 	%fd127, %fd126, %fd234;
	add.s64 	%rd201, %rd282, 3;
	sub.f64 	%fd237, %fd127, %fd234;
	add.s64 	%rd282, %rd282, 4;
	setp.lt.s64 	%p23, %rd201, %rd6;
	setp.lt.s64 	%p24, %rd282, %rd55;
	and.pred  	%p25, %p23, %p24;
	@%p25 bra 	$L__BB1_36;
$L__BB1_37:
	ld.param.u64 	%rd267, [_Z19PermanentCalculatorxPdS_Pixx_param_2];
	cvta.to.global.u64 	%rd266, %rd267;
	atom.global.add.f64 	%fd220, [%rd266], %fd237;
$L__BB1_38:
	ret;

}


// ===== COMPILED SASS (sm_100) =====

	.target	sm_100

	.elftype	@"ET_EXEC"


//--------------------- .note.nv.tkinfo           --------------------------
	.section	.note.nv.tkinfo,"",@"SHT_NOTE"
	.sectionflags	@"SHF_NOTE_NV_TKINFO"
	.tkinfo
        /*0018*/ 	.word	0x00000002
        /*0030*/ 	.string	""
        /*0030*/ 	.string	"ptxas"
        /*0030*/ 	.string	"Cuda compilation tools, release 13.0, V13.0.88"
        /*0030*/ 	.string	"Build cuda_13.0.r13.0/compiler.36424714_0"
        /*0030*/ 	.string	"-arch sm_100 -m 64 "



//--------------------- .note.nv.cuinfo           --------------------------
	.section	.note.nv.cuinfo,"",@"SHT_NOTE"
	.sectionflags	@"SHF_NOTE_NV_CUINFO"
        /*0018*/ 	.short	0x0002
        /*001a*/ 	.short	0x0064
        /*001c*/ 	.short	0x0082
	.zero		2


//--------------------- .nv.info                  --------------------------
	.section	.nv.info,"",@"SHT_CUDA_INFO"
	.align	4


	//----- nvinfo : EIATTR_REGCOUNT
	.align		4
        /*0000*/ 	.byte	0x04, 0x2f
        /*0002*/ 	.short	(.L_1 - .L_0)
	.align		4
.L_0:
        /*0004*/ 	.word	index@(_Z10PreProcessPdS_i)
        /*0008*/ 	.word	0x00000018


	//----- nvinfo : EIATTR_FRAME_SIZE
	.align		4
.L_1:
        /*000c*/ 	.byte	0x04, 0x11
        /*000e*/ 	.short	(.L_3 - .L_2)
	.align		4
.L_2:
        /*0010*/ 	.word	index@(_Z10PreProcessPdS_i)
        /*0014*/ 	.word	0x00000000


	//----- nvinfo : EIATTR_REGCOUNT
	.align		4
.L_3:
        /*0018*/ 	.byte	0x04, 0x2f
        /*001a*/ 	.short	(.L_5 - .L_4)
	.align		4
.L_4:
        /*001c*/ 	.word	index@(_Z19PermanentCalculatorxPdS_Pixx)
        /*0020*/ 	.word	0x00000030


	//----- nvinfo : EIATTR_FRAME_SIZE
	.align		4
.L_5:
        /*0024*/ 	.byte	0x04, 0x11
        /*0026*/ 	.short	(.L_7 - .L_6)
	.align		4
.L_6:
        /*0028*/ 	.word	index@(_Z19PermanentCalculatorxPdS_Pixx)
        /*002c*/ 	.word	0x00000000


	//----- nvinfo : EIATTR_MIN_STACK_SIZE
	.align		4
.L_7:
        /*0030*/ 	.byte	0x04, 0x12
        /*0032*/ 	.short	(.L_9 - .L_8)
	.align		4
.L_8:
        /*0034*/ 	.word	index@(_Z19PermanentCalculatorxPdS_Pixx)
        /*0038*/ 	.word	0x00000000


	//----- nvinfo : EIATTR_MIN_STACK_SIZE
	.align		4
.L_9:
        /*003c*/ 	.byte	0x04, 0x12
        /*003e*/ 	.short	(.L_11 - .L_10)
	.align		4
.L_10:
        /*0040*/ 	.word	index@(_Z10PreProcessPdS_i)
        /*0044*/ 	.word	0x00000000
.L_11:


//--------------------- .nv.compat                --------------------------
	.section	.nv.compat,"",@"SHT_CUDA_COMPAT_INFO"
	.align	4
        /*0000*/ 	.byte	0x02, 0x09, 0x00, 0x00, 0x02, 0x02, 0x01, 0x00, 0x02, 0x05, 0x05, 0x00, 0x03, 0x07, 0x01, 0x01
        /*0010*/ 	.byte	0x02, 0x03, 0x00, 0x00, 0x02, 0x06, 0x01, 0x00, 0x04, 0x0b, 0x08, 0x00, 0x01, 0x00, 0x00, 0x00
        /*0020*/ 	.byte	0x00, 0x00, 0x00, 0x00


//--------------------- .nv.info._Z19PermanentCalculatorxPdS_Pixx --------------------------
	.section	.nv.info._Z19PermanentCalculatorxPdS_Pixx,"",@"SHT_CUDA_INFO"
	.sectionflags	@""
	.align	4


	//----- nvinfo : EIATTR_CUDA_API_VERSION
	.align		4
        /*0000*/ 	.byte	0x04, 0x37
        /*0002*/ 	.short	(.L_13 - .L_12)
.L_12:
        /*0004*/ 	.word	0x00000082


	//----- nvinfo : EIATTR_KPARAM_INFO
	.align		4
.L_13:
        /*0008*/ 	.byte	0x04, 0x17
        /*000a*/ 	.short	(.L_15 - .L_14)
.L_14:
        /*000c*/ 	.word	0x00000000
        /*0010*/ 	.short	0x0005
        /*0012*/ 	.short	0x0028
        /*0014*/ 	.byte	0x00, 0xf0, 0x21, 0x00


	//----- nvinfo : EIATTR_KPARAM_INFO
	.align		4
.L_15:
        /*0018*/ 	.byte	0x04, 0x17
        /*001a*/ 	.short	(.L_17 - .L_16)
.L_16:
        /*001c*/ 	.word	0x00000000
        /*0020*/ 	.short	0x0004
        /*0022*/ 	.short	0x0020
        /*0024*/ 	.byte	0x00, 0xf0, 0x21, 0x00


	//----- nvinfo : EIATTR_KPARAM_INFO
	.align		4
.L_17:
        /*0028*/ 	.byte	0x04, 0x17
        /*002a*/ 	.short	(.L_19 - .L_18)
.L_18:
        /*002c*/ 	.word	0x00000000
        /*0030*/ 	.short	0x0003
        /*0032*/ 	.short	0x0018
        /*0034*/ 	.byte	0x00, 0xf5, 0x21, 0x00


	//----- nvinfo : EIATTR_KPARAM_INFO
	.align		4
.L_19:
        /*0038*/ 	.byte	0x04, 0x17
        /*003a*/ 	.short	(.L_21 - .L_20)
.L_20:
        /*003c*/ 	.word	0x00000000
        /*0040*/ 	.short	0x0002
        /*0042*/ 	.short	0x0010
        /*0044*/ 	.byte	0x00, 0xf5, 0x21, 0x00


	//----- nvinfo : EIATTR_KPARAM_INFO
	.align		4
.L_21:
        /*0048*/ 	.byte	0x04, 0x17
        /*004a*/ 	.short	(.L_23 - .L_22)
.L_22:
        /*004c*/ 	.word	0x00000000
        /*0050*/ 	.short	0x0001
        /*0052*/ 	.short	0x0008
        /*0054*/ 	.byte	0x00, 0xf5, 0x21, 0x00


	//----- nvinfo : EIATTR_KPARAM_INFO
	.align		4
.L_23:
        /*0058*/ 	.byte	0x04, 0x17
        /*005a*/ 	.short	(.L_25 - .L_24)
.L_24:
        /*005c*/ 	.word	0x00000000
        /*0060*/ 	.short	0x0000
        /*0062*/ 	.short	0x0000
        /*0064*/ 	.byte	0x00, 0xf0, 0x21, 0x00


	//----- nvinfo : EIATTR_SPARSE_MMA_MASK
	.align		4
.L_25:
        /*0068*/ 	.byte	0x03, 0x50
        /*006a*/ 	.short	0x0000


	//----- nvinfo : EIATTR_MAXREG_COUNT
	.align		4
        /*006c*/ 	.byte	0x03, 0x1b
        /*006e*/ 	.short	0x00ff


	//----- nvinfo : EIATTR_MERCURY_ISA_VERSION
	.align		4
        /*0070*/ 	.byte	0x03, 0x5f
        /*0072*/ 	.short	0x0101


	//----- nvinfo : EIATTR_VRC_CTA_INIT_COUNT
	.align		4
        /*0074*/ 	.byte	0x02, 0x4a
	.zero		1
	.zero		1


	//----- nvinfo : EIATTR_EXIT_INSTR_OFFSETS
	.align		4
        /*0078*/ 	.byte	0x04, 0x1c
        /*007a*/ 	.short	(.L_27 - .L_26)


	//   ....[0]....
.L_26:
        /*007c*/ 	.word	0x000000b0


	//   ....[1]....
        /*0080*/ 	.word	0x000036d0


	//----- nvinfo : EIATTR_CRS_STACK_SIZE
	.align		4
.L_27:
        /*0084*/ 	.byte	0x04, 0x1e
        /*0086*/ 	.short	(.L_29 - .L_28)
.L_28:
        /*0088*/ 	.word	0x00000000


	//----- nvinfo : EIATTR_CBANK_PARAM_SIZE
	.align		4
.L_29:
        /*008c*/ 	.byte	0x03, 0x19
        /*008e*/ 	.short	0x0030


	//----- nvinfo : EIATTR_PARAM_CBANK
	.align		4
        /*0090*/ 	.byte	0x04, 0x0a
        /*0092*/ 	.short	(.L_31 - .L_30)
	.align		4
.L_30:
        /*0094*/ 	.word	index@(.nv.constant0._Z19PermanentCalculatorxPdS_Pixx)
        /*0098*/ 	.short	0x0380
        /*009a*/ 	.short	0x0030


	//----- nvinfo : EIATTR_SW_WAR
	.align		4
.L_31:
        /*009c*/ 	.byte	0x04, 0x36
        /*009e*/ 	.short	(.L_33 - .L_32)
.L_32:
        /*00a0*/ 	.word	0x00000008
.L_33:


//--------------------- .nv.info._Z10PreProcessPdS_i --------------------------
	.section	.nv.info._Z10PreProcessPdS_i,"",@"SHT_CUDA_INFO"
	.sectionflags	@""
	.align	4


	//----- nvinfo : EIATTR_CUDA_API_VERSION
	.align		4
        /*0000*/ 	.byte	0x04, 0x37
        /*0002*/ 	.short	(.L_35 - .L_34)
.L_34:
        /*0004*/ 	.word	0x00000082


	//----- nvinfo : EIATTR_KPARAM_INFO
	.align		4
.L_35:
        /*0008*/ 	.byte	0x04, 0x17
        /*000a*/ 	.short	(.L_37 - .L_36)
.L_36:
        /*000c*/ 	.word	0x00000000
        /*0010*/ 	.short	0x0002
        /*0012*/ 	.short	0x0010
        /*0014*/ 	.byte	0x00, 0xf0, 0x11, 0x00


	//----- nvinfo : EIATTR_KPARAM_INFO
	.align		4
.L_37:
        /*0018*/ 	.byte	0x04, 0x17
        /*001a*/ 	.short	(.L_39 - .L_38)
.L_38:
        /*001c*/ 	.word	0x00000000
        /*0020*/ 	.short	0x0001
        /*0022*/ 	.short	0x0008
        /*0024*/ 	.byte	0x00, 0xf5, 0x21, 0x00


	//----- nvinfo : EIATTR_KPARAM_INFO
	.align		4
.L_39:
        /*0028*/ 	.byte	0x04, 0x17
        /*002a*/ 	.short	(.L_41 - .L_40)
.L_40:
        /*002c*/ 	.word	0x00000000
        /*0030*/ 	.short	0x0000
        /*0032*/ 	.short	0x0000
        /*0034*/ 	.byte	0x00, 0xf5, 0x21, 0x00


	//----- nvinfo : EIATTR_SPARSE_MMA_MASK
	.align		4
.L_41:
        /*0038*/ 	.byte	0x03, 0x50
        /*003a*/ 	.short	0x0000


	//----- nvinfo : EIATTR_MAXREG_COUNT
	.align		4
        /*003c*/ 	.byte	0x03, 0x1b
        /*003e*/ 	.short	0x00ff


	//----- nvinfo : EIATTR_MERCURY_ISA_VERSION
	.align		4
        /*0040*/ 	.byte	0x03, 0x5f
        /*0042*/ 	.short	0x0101


	//----- nvinfo : EIATTR_VRC_CTA_INIT_COUNT
	.align		4
        /*0044*/ 	.byte	0x02, 0x4a
	.zero		1
	.zero		1


	//----- nvinfo : EIATTR_EXIT_INSTR_OFFSETS
	.align		4
        /*0048*/ 	.byte	0x04, 0x1c
        /*004a*/ 	.short	(.L_43 - .L_42)


	//   ....[0]....
.L_42:
        /*004c*/ 	.word	0x00000060


	//   ....[1]....
        /*0050*/ 	.word	0x00000450


	//   ....[2]....
        /*0054*/ 	.word	0x00000620


	//   ....[3]....
        /*0058*/ 	.word	0x00000770


	//   ....[4]....
        /*005c*/ 	.word	0x000008f0


	//----- nvinfo : EIATTR_CBANK_PARAM_SIZE
	.align		4
.L_43:
        /*0060*/ 	.byte	0x03, 0x19
        /*0062*/ 	.short	0x0014


	//----- nvinfo : EIATTR_PARAM_CBANK
	.align		4
        /*0064*/ 	.byte	0x04, 0x0a
        /*0066*/ 	.short	(.L_45 - .L_44)
	.align		4
.L_44:
        /*0068*/ 	.word	index@(.nv.constant0._Z10PreProcessPdS_i)
        /*006c*/ 	.short	0x0380
        /*006e*/ 	.short	0x0014


	//----- nvinfo : EIATTR_SW_WAR
	.align		4
.L_45:
        /*0070*/ 	.byte	0x04, 0x36
        /*0072*/ 	.short	(.L_47 - .L_46)
.L_46:
        /*0074*/ 	.word	0x00000008
.L_47:


//--------------------- .nv.callgraph             --------------------------
	.section	.nv.callgraph,"",@"SHT_CUDA_CALLGRAPH"
	.align	4
	.sectionentsize	8
	.align		4
        /*0000*/ 	.word	0x00000000
	.align		4
        /*0004*/ 	.word	0xffffffff
	.align		4
        /*0008*/ 	.word	0x00000000
	.align		4
        /*000c*/ 	.word	0xfffffffe
	.align		4
        /*0010*/ 	.word	0x00000000
	.align		4
        /*0014*/ 	.word	0xfffffffd
	.align		4
        /*0018*/ 	.word	0x00000000
	.align		4
        /*001c*/ 	.word	0xfffffffc


//--------------------- .text._Z19PermanentCalculatorxPdS_Pixx --------------------------
	.section	.text._Z19PermanentCalculatorxPdS_Pixx,"ax",@progbits
	.align	128
        .global         _Z19PermanentCalculatorxPdS_Pixx
        .type           _Z19PermanentCalculatorxPdS_Pixx,@function
        .size           _Z19PermanentCalculatorxPdS_Pixx,(.L_x_34 - _Z19PermanentCalculatorxPdS_Pixx)
        .other          _Z19PermanentCalculatorxPdS_Pixx,@"STO_CUDA_ENTRY STV_DEFAULT"
_Z19PermanentCalculatorxPdS_Pixx:
.text._Z19PermanentCalculatorxPdS_Pixx:
[----:B------:R-:W-:Y:S01]  /*0000*/  LDC R1, c[0x0][0x37c] ;  /* 0x0000df00ff017b82 */ /* 0x000fe20000000800 */
[----:B------:R-:W0:Y:S01]  /*0010*/  S2R R5, SR_CTAID.X ;  /* 0x0000000000057919 */ /* 0x000e220000002500 */
[----:B------:R-:W0:Y:S01]  /*0020*/  LDCU UR4, c[0x0][0x360] ;  /* 0x00006c00ff0477ac */ /* 0x000e220008000800 */
[----:B------:R-:W0:Y:S01]  /*0030*/  S2R R0, SR_TID.X ;  /* 0x0000000000007919 */ /* 0x000e220000002100 */
[----:B------:R-:W1:Y:S01]  /*0040*/  LDCU.64 UR6, c[0x0][0x3a0] ;  /* 0x00007400ff0677ac */ /* 0x000e620008000a00 */
[----:B------:R-:W2:Y:S01]  /*0050*/  LDCU.64 UR8, c[0x0][0x380] ;  /* 0x00007000ff0877ac */ /* 0x000ea20008000a00 */
[----:B0-----:R-:W-:-:S04]  /*0060*/  IMAD R5, R5, UR4, R0 ;  /* 0x0000000405057c24 */ /* 0x001fc8000f8e0200 */
[----:B-1----:R-:W-:-:S04]  /*0070*/  IMAD.WIDE.U32 R2, R5, UR6, RZ ;  /* 0x0000000605027c25 */ /* 0x002fc8000f8e00ff */
[----:B------:R-:W-:Y:S01]  /*0080*/  IMAD R4, R5, UR7, R3 ;  /* 0x0000000705047c24 */ /* 0x000fe2000f8e0203 */
[----:B--2---:R-:W-:-:S04]  /*0090*/  ISETP.GE.U32.AND P0, PT, R2, UR8, PT ;  /* 0x0000000802007c0c */ /* 0x004fc8000bf06070 */
[----:B------:R-:W-:-:S13]  /*00a0*/  ISETP.GE.AND.EX P0, PT, R4, UR9, PT, P0 ;  /* 0x0000000904007c0c */ /* 0x000fda000bf06300 */
[----:B------:R-:W-:Y:S05]  /*00b0*/  @P0 EXIT ;  /* 0x000000000000094d */ /* 0x000fea0003800000 */
[----:B------:R-:W0:Y:S01]  /*00c0*/  LDCU.64 UR10, c[0x0][0x3a8] ;  /* 0x00007500ff0a77ac */ /* 0x000e220008000a00 */
[----:B------:R-:W-:Y:S01]  /*00d0*/  IMAD.MOV.U32 R0, RZ, RZ, R2 ;  /* 0x000000ffff007224 */ /* 0x000fe200078e0002 */
[----:B------:R-:W-:Y:S01]  /*00e0*/  BSSY.RECONVERGENT B0, `(.L_x_0) ;  /* 0x00001bf000007945 */ /* 0x000fe20003800200 */
[----:B------:R-:W-:Y:S01]  /*00f0*/  IMAD.MOV.U32 R3, RZ, RZ, R4 ;  /* 0x000000ffff037224 */ /* 0x000fe200078e0004 */
[----:B------:R-:W1:Y:S04]  /*0100*/  LDCU.64 UR8, c[0x0][0x388] ;  /* 0x00007100ff0877ac */ /* 0x000e680008000a00 */
[--C-:B------:R-:W-:Y:S01]  /*0110*/  SHF.R.S64 R11, R0, 0x1, R3.reuse ;  /* 0x00000001000b7819 */ /* 0x100fe20000001003 */
[----:B------:R-:W2:Y:S01]  /*0120*/  LDCU.64 UR4, c[0x0][0x358] ;  /* 0x00006b00ff0477ac */ /* 0x000ea20008000a00 */
[----:B------:R-:W-:-:S02]  /*0130*/  SHF.R.S32.HI R12, RZ, 0x1, R3 ;  /* 0x00000001ff0c7819 */ /* 0x000fc40000011403 */
[----:B------:R-:W-:Y:S01]  /*0140*/  ISETP.EQ.U32.AND P1, PT, R11, R0, PT ;  /* 0x000000000b00720c */ /* 0x000fe20003f22070 */
[----:B0-----:R-:W-:Y:S02]  /*0150*/  IMAD.U32 R35, RZ, RZ, UR10 ;  /* 0x0000000aff237e24 */ /* 0x001fe4000f8e00ff */
[----:B------:R-:W-:Y:S01]  /*0160*/  IMAD.U32 R10, RZ, RZ, UR11 ;  /* 0x0000000bff0a7e24 */ /* 0x000fe2000f8e00ff */
[----:B------:R-:W0:Y:S01]  /*0170*/  LDCU.64 UR10, c[0x0][0x398] ;  /* 0x00007300ff0a77ac */ /* 0x000e220008000a00 */
[----:B------:R-:W-:Y:S01]  /*0180*/  IMAD.WIDE.U32 R8, R5, R35, RZ ;  /* 0x0000002305087225 */ /* 0x000fe200078e00ff */
[----:B------:R-:W-:-:S03]  /*0190*/  ISETP.GE.U32.AND P0, PT, R35, 0x1, PT ;  /* 0x000000012300780c */ /* 0x000fc60003f06070 */
[----:B------:R-:W-:Y:S01]  /*01a0*/  IMAD R7, R5, R10, RZ ;  /* 0x0000000a05077224 */ /* 0x000fe200078e02ff */
[----:B------:R-:W-:Y:S01]  /*01b0*/  ISETP.GE.AND.EX P0, PT, R10, RZ, PT, P0 ;  /* 0x000000ff0a00720c */ /* 0x000fe20003f06300 */
[----:B------:R-:W-:Y:S01]  /*01c0*/  IMAD.SHL.U32 R4, R8, 0x8, RZ ;  /* 0x0000000808047824 */ /* 0x000fe200078e00ff */
[----:B------:R-:W-:Y:S01]  /*01d0*/  IADD3 R5, P2, PT, R0, UR6, RZ ;  /* 0x0000000600057c10 */ /* 0x000fe2000ff5e0ff */
[----:B------:R-:W-:Y:S01]  /*01e0*/  IMAD.IADD R7, R9, 0x1, R7 ;  /* 0x0000000109077824 */ /* 0x000fe200078e0207 */
[----:B------:R-:W-:Y:S02]  /*01f0*/  ISETP.EQ.OR.EX P0, PT, R12, R3, !P0, P1 ;  /* 0x000000030c00720c */ /* 0x000fe40004702710 */
[----:B-1----:R-:W-:Y:S02]  /*0200*/  IADD3 R6, P1, PT, R4, UR8, RZ ;  /* 0x0000000804067c10 */ /* 0x002fe4000ff3e0ff */
[----:B------:R-:W-:Y:S02]  /*0210*/  SHF.L.U64.HI R8, R8, 0x3, R7 ;  /* 0x0000000308087819 */ /* 0x000fe40000010207 */
[----:B------:R-:W-:-:S02]  /*0220*/  IADD3.X R2, PT, PT, R3, UR7, RZ, P2, !PT ;  /* 0x0000000703027c10 */ /* 0x000fc400097fe4ff */
[----:B------:R-:W-:-:S05]  /*0230*/  IADD3.X R7, PT, PT, R8, UR9, RZ, P1, !PT ;  /* 0x0000000908077c10 */ /* 0x000fca0008ffe4ff */
[----:B0-2---:R-:W-:Y:S05]  /*0240*/  @P0 BRA `(.L_x_1) ;  /* 0x0000001800a00947 */ /* 0x005fea0003800000 */
[----:B------:R-:W-:Y:S01]  /*0250*/  LOP3.LUT R9, R11, R0, RZ, 0x3c, !PT ;  /* 0x000000000b097212 */ /* 0x000fe200078e3cff */
[----:B------:R-:W-:Y:S01]  /*0260*/  IMAD.MOV.U32 R33, RZ, RZ, RZ ;  /* 0x000000ffff217224 */ /* 0x000fe200078e00ff */
[----:B------:R-:W-:Y:S02]  /*0270*/  LOP3.LUT R11, R12, R3, RZ, 0x3c, !PT ;  /* 0x000000030c0b7212 */ /* 0x000fe400078e3cff */
[----:B------:R-:W-:Y:S01]  /*0280*/  POPC R14, R9 ;  /* 0x00000009000e7309 */ /* 0x000fe20000000000 */
[----:B------:R-:W-:Y:S02]  /*0290*/  LOP3.LUT R12, R10, 0x7fffffff, RZ, 0xc0, !PT ;  /* 0x7fffffff0a0c7812 */ /* 0x000fe400078ec0ff */
[C---:B------:R-:W-:Y:S02]  /*02a0*/  LOP3.LUT R13, R35.reuse, 0xf, RZ, 0xc0, !PT ;  /* 0x0000000f230d7812 */ /* 0x040fe400078ec0ff */
[C---:B------:R-:W-:Y:S02]  /*02b0*/  LOP3.LUT R28, R35.reuse, 0xfffffff0, RZ, 0xc0, !PT ;  /* 0xfffffff0231c7812 */ /* 0x040fe400078ec0ff */
[----:B------:R-:W-:Y:S01]  /*02c0*/  LOP3.LUT R29, R35, 0x3, RZ, 0xc0, !PT ;  /* 0x00000003231d7812 */ /* 0x000fe200078ec0ff */
[----:B------:R-:W0:Y:S02]  /*02d0*/  POPC R15, R11 ;  /* 0x0000000b000f7309 */ /* 0x000e240000000000 */
[----:B0-----:R-:W-:-:S02]  /*02e0*/  VIADDMNMX.U32 R14, R14, R15, 0x1, !PT ;  /* 0x000000010e0e7446 */ /* 0x001fc4000780000f */
[----:B------:R-:W-:-:S07]  /*02f0*/  LOP3.LUT R15, R35, 0x7, RZ, 0xc0, !PT ;  /* 0x00000007230f7812 */ /* 0x000fce00078ec0ff */
.L_x_7:
[----:B------:R-:W-:Y:S01]  /*0300*/  IADD3 R10, P0, PT, RZ, -R9, RZ ;  /* 0x80000009ff0a7210 */ /* 0x000fe20007f1e0ff */
[----:B0-----:R-:W0:Y:S01]  /*0310*/  LDCU.64 UR6, c[0x0][0x3a8] ;  /* 0x00007500ff0677ac */ /* 0x001e220008000a00 */
[----:B-1234-:R-:W-:Y:S02]  /*0320*/  IMAD.MOV.U32 R19, RZ, RZ, -0x80000000 ;  /* 0x80000000ff137424 */ /* 0x01efe400078e00ff */
[----:B------:R-:W-:Y:S02]  /*0330*/  VIADD R33, R33, 0x1 ;  /* 0x0000000121217836 */ /* 0x000fe40000000000 */
[----:B------:R-:W-:Y:S02]  /*0340*/  IMAD.X R16, RZ, RZ, ~R11, P0 ;  /* 0x000000ffff107224 */ /* 0x000fe400000e0e0b */
[----:B------:R-:W-:Y:S02]  /*0350*/  IMAD.MOV.U32 R36, RZ, RZ, RZ ;  /* 0x000000ffff247224 */ /* 0x000fe400078e00ff */
[----:B------:R-:W-:Y:S01]  /*0360*/  IMAD.MOV.U32 R39, RZ, RZ, RZ ;  /* 0x000000ffff277224 */ /* 0x000fe200078e00ff */
[----:B------:R-:W-:-:S04]  /*0370*/  LOP3.LUT R17, R11, R16, RZ, 0xc0, !PT ;  /* 0x000000100b117212 */ /* 0x000fc800078ec0ff */
[----:B------:R-:W-:Y:S01]  /*0380*/  ISETP.NE.U32.AND P1, PT, R17, RZ, PT ;  /* 0x000000ff1100720c */ /* 0x000fe20003f25070 */
[----:B0-----:R-:W-:-:S05]  /*0390*/  IMAD.U32 R35, RZ, RZ, UR6 ;  /* 0x00000006ff237e24 */ /* 0x001fca000f8e00ff */
[----:B------:R-:W-:-:S07]  /*03a0*/  ISETP.GE.U32.AND P0, PT, R35, 0x10, PT ;  /* 0x000000102300780c */ /* 0x000fce0003f06070 */
[----:B------:R-:W-:-:S04]  /*03b0*/  @!P1 LOP3.LUT R17, R9, R10, RZ, 0xc0, !PT ;  /* 0x0000000a09119212 */ /* 0x000fc800078ec0ff */
[----:B------:R-:W0:Y:S02]  /*03c0*/  FLO.U32 R10, R17 ;  /* 0x00000011000a7300 */ /* 0x000e2400000e0000 */
[C---:B0-----:R-:W-:Y:S02]  /*03d0*/  IADD3 R16, PT, PT, -R10.reuse, 0x1f, RZ ;  /* 0x0000001f0a107810 */ /* 0x041fe40007ffe1ff */
[----:B------:R-:W-:Y:S01]  /*03e0*/  IADD3 R32, PT, PT, -R10, 0x3f, RZ ;  /* 0x0000003f0a207810 */ /* 0x000fe20007ffe1ff */
[----:B------:R-:W-:Y:S02]  /*03f0*/  IMAD.U32 R10, RZ, RZ, UR7 ;  /* 0x00000007ff0a7e24 */ /* 0x000fe4000f8e00ff */
[----:B------:R-:W-:Y:S01]  /*0400*/  @P1 IMAD.MOV R32, RZ, RZ, R16 ;  /* 0x000000ffff201224 */ /* 0x000fe200078e0210 */
[----:B------:R-:W-:Y:S02]  /*0410*/  ISETP.NE.AND P1, PT, R33, R14, PT ;  /* 0x0000000e2100720c */ /* 0x000fe40003f25270 */
[----:B------:R-:W-:-:S02]  /*0420*/  ISETP.GE.U32.AND.EX P0, PT, R10, RZ, PT, P0 ;  /* 0x000000ff0a00720c */ /* 0x000fc40003f06100 */
[-C--:B------:R-:W-:Y:S02]  /*0430*/  SHF.R.U64 R16, RZ, R32.reuse, 0x80000000 ;  /* 0x80000000ff107419 */ /* 0x080fe40000001220 */
[----:B------:R-:W-:Y:S02]  /*0440*/  SHF.R.U32.HI R18, RZ, R32, R19 ;  /* 0x00000020ff127219 */ /* 0x000fe40000011613 */
[----:B------:R-:W-:Y:S02]  /*0450*/  IADD3 R32, P2, PT, -R32, 0x3f, RZ ;  /* 0x0000003f20207810 */ /* 0x000fe40007f5e1ff */
[----:B------:R-:W-:Y:S02]  /*0460*/  LOP3.LUT R9, R9, R16, RZ, 0x30, !PT ;  /* 0x0000001009097212 */ /* 0x000fe400078e30ff */
[----:B------:R-:W-:Y:S01]  /*0470*/  LOP3.LUT R11, R11, R18, RZ, 0x30, !PT ;  /* 0x000000120b0b7212 */ /* 0x000fe200078e30ff */
[----:B------:R-:W-:Y:S02]  /*0480*/  IMAD.X R34, RZ, RZ, -0x1, P2 ;  /* 0xffffffffff227424 */ /* 0x000fe400010e06ff */
[----:B------:R-:W-:Y:S06]  /*0490*/  @!P0 BRA `(.L_x_2) ;  /* 0x0000000400808947 */ /* 0x000fec0003800000 */
[----:B------:R-:W-:-:S07]  /*04a0*/  CS2R R24, SRZ ;  /* 0x0000000000187805 */ /* 0x000fce000001ff00 */
.L_x_3:
[-C--:B------:R-:W-:Y:S02]  /*04b0*/  IMAD R19, R34, R35.reuse, RZ ;  /* 0x0000002322137224 */ /* 0x080fe400078e02ff */
[----:B0-----:R-:W-:-:S04]  /*04c0*/  IMAD.WIDE.U32 R16, R32, R35, R24 ;  /* 0x0000002320107225 */ /* 0x001fc800078e0018 */
[----:B------:R-:W-:Y:S01]  /*04d0*/  IMAD R19, R32, R10, R19 ;  /* 0x0000000a20137224 */ /* 0x000fe200078e0213 */
[----:B------:R-:W-:-:S03]  /*04e0*/  LEA R22, P0, R16, UR10, 0x2 ;  /* 0x0000000a10167c11 */ /* 0x000fc6000f8010ff */
[----:B------:R-:W-:-:S05]  /*04f0*/  IMAD.IADD R17, R17, 0x1, R19 ;  /* 0x0000000111117824 */ /* 0x000fca00078e0213 */
[----:B------:R-:W-:-:S05]  /*0500*/  LEA.HI.X R23, R16, UR11, R17, 0x2, P0 ;  /* 0x0000000b10177c11 */ /* 0x000fca00080f1411 */
[----:B------:R-:W2:Y:S01]  /*0510*/  LDG.E R26, desc[UR4][R22.64] ;  /* 0x00000004161a7981 */ /* 0x000ea2000c1e1900 */
[----:B------:R-:W-:-:S04]  /*0520*/  LEA R20, P0, R24, R6, 0x3 ;  /* 0x0000000618147211 */ /* 0x000fc800078018ff */
[----:B------:R-:W-:-:S05]  /*0530*/  LEA.HI.X R21, R24, R7, R25, 0x3, P0 ;  /* 0x0000000718157211 */ /* 0x000fca00000f1c19 */
[----:B------:R-:W3:Y:S01]  /*0540*/  LDG.E.64 R16, desc[UR4][R20.64] ;  /* 0x0000000414107981 */ /* 0x000ee2000c1e1b00 */
[----:B--2---:R-:W3:Y:S02]  /*0550*/  I2F.F64 R18, R26 ;  /* 0x0000001a00127312 */ /* 0x004ee40000201c00 */
[----:B---3--:R-:W-:Y:S01]  /*0560*/  DADD R36, R18, R16 ;  /* 0x0000000012247229 */ /* 0x008fe20000000010 */
[----:B------:R-:W2:Y:S06]  /*0570*/  LDG.E.64 R16, desc[UR4][R20.64+0x8] ;  /* 0x0000080414107981 */ /* 0x000eac000c1e1b00 */
[----:B------:R0:W-:Y:S04]  /*0580*/  STG.E.64 desc[UR4][R20.64], R36 ;  /* 0x0000002414007986 */ /* 0x0001e8000c101b04 */
[----:B------:R-:W3:Y:S02]  /*0590*/  LDG.E R38, desc[UR4][R22.64+0x4] ;  /* 0x0000040416267981 */ /* 0x000ee4000c1e1900 */
[----:B---3--:R-:W2:Y:S02]  /*05a0*/  I2F.F64 R18, R38 ;  /* 0x0000002600127312 */ /* 0x008ea40000201c00 */
[----:B--2---:R-:W-:Y:S01]  /*05b0*/  DADD R30, R18, R16 ;  /* 0x00000000121e7229 */ /* 0x004fe20000000010 */
[----:B------:R-:W2:Y:S06]  /*05c0*/  LDG.E.64 R16, desc[UR4][R20.64+0x10] ;  /* 0x0000100414107981 */ /* 0x000eac000c1e1b00 */
[----:B------:R1:W-:Y:S04]  /*05d0*/  STG.E.64 desc[UR4][R20.64+0x8], R30 ;  /* 0x0000081e14007986 */ /* 0x0003e8000c101b04 */
[----:B------:R-:W3:Y:S02]  /*05e0*/  LDG.E R39, desc[UR4][R22.64+0x8] ;  /* 0x0000080416277981 */ /* 0x000ee4000c1e1900 */
[----:B---3--:R-:W2:Y:S02]  /*05f0*/  I2F.F64 R18, R39 ;  /* 0x0000002700127312 */ /* 0x008ea40000201c00 */
[----:B--2---:R-:W-:Y:S01]  /*0600*/  DADD R26, R18, R16 ;  /* 0x00000000121a7229 */ /* 0x004fe20000000010 */
[----:B------:R-:W0:Y:S06]  /*0610*/  LDG.E.64 R16, desc[UR4][R20.64+0x18] ;  /* 0x0000180414107981 */ /* 0x000e2c000c1e1b00 */
[----:B------:R2:W-:Y:S04]  /*0620*/  STG.E.64 desc[UR4][R20.64+0x10], R26 ;  /* 0x0000101a14007986 */ /* 0x0005e8000c101b04 */
[----:B------:R-:W3:Y:S02]  /*0630*/  LDG.E R40, desc[UR4][R22.64+0xc] ;  /* 0x00000c0416287981 */ /* 0x000ee4000c1e1900 */
[----:B---3--:R-:W0:Y:S02]  /*0640*/  I2F.F64 R18, R40 ;  /* 0x0000002800127312 */ /* 0x008e240000201c00 */
[----:B0-----:R-:W-:Y:S01]  /*0650*/  DADD R36, R18, R16 ;  /* 0x0000000012247229 */ /* 0x001fe20000000010 */
[----:B------:R-:W1:Y:S06]  /*0660*/  LDG.E.64 R16, desc[UR4][R20.64+0x20] ;  /* 0x0000200414107981 */ /* 0x000e6c000c1e1b00 */
[----:B------:R0:W-:Y:S04]  /*0670*/  STG.E.64 desc[UR4][R20.64+0x18], R36 ;  /* 0x0000182414007986 */ /* 0x0001e8000c101b04 */
[----:B------:R-:W3:Y:S02]  /*0680*/  LDG.E R38, desc[UR4][R22.64+0x10] ;  /* 0x0000100416267981 */ /* 0x000ee4000c1e1900 */
[----:B---3--:R-:W1:Y:S02]  /*0690*/  I2F.F64 R18, R38 ;  /* 0x0000002600127312 */ /* 0x008e640000201c00 */
[----:B-1----:R-:W-:Y:S01]  /*06a0*/  DADD R30, R18, R16 ;  /* 0x00000000121e7229 */ /* 0x002fe20000000010 */
        /* <DEDUP_REMOVED lines=50> */
[----:B------:R-:W2:Y:S06]  /*09d0*/  LDG.E.64 R16, desc[UR4][R20.64+0x78] ;  /* 0x0000780414107981 */ /* 0x000eac000c1e1b00 */
[----:B------:R0:W-:Y:S04]  /*09e0*/  STG.E.64 desc[UR4][R20.64+0x70], R26 ;  /* 0x0000701a14007986 */ /* 0x0001e8000c101b04 */
[----:B------:R-:W3:Y:S01]  /*09f0*/  LDG.E R18, desc[UR4][R22.64+0x3c] ;  /* 0x00003c0416127981 */ /* 0x000ee2000c1e1900 */
[----:B------:R-:W-:-:S05]  /*0a00*/  IADD3 R24, P0, PT, R24, 0x10, RZ ;  /* 0x0000001018187810 */ /* 0x000fca0007f1e0ff */
[----:B------:R-:W-:Y:S01]  /*0a10*/  IMAD.X R25, RZ, RZ, R25, P0 ;  /* 0x000000ffff197224 */ /* 0x000fe200000e0619 */
[----:B------:R-:W-:-:S04]  /*0a20*/  ISETP.NE.U32.AND P0, PT, R24, R28, PT ;  /* 0x0000001c1800720c */ /* 0x000fc80003f05070 */
[----:B------:R-:W-:Y:S01]  /*0a30*/  ISETP.NE.AND.EX P0, PT, R25, R12, PT, P0 ;  /* 0x0000000c1900720c */ /* 0x000fe20003f05300 */
[----:B---3--:R-:W2:Y:S02]  /*0a40*/  I2F.F64 R18, R18 ;  /* 0x0000001200127312 */ /* 0x008ea40000201c00 */
[----:B--2---:R-:W-:-:S07]  /*0a50*/  DADD R16, R18, R16 ;  /* 0x0000000012107229 */ /* 0x004fce0000000010 */
[----:B------:R0:W-:Y:S03]  /*0a60*/  STG.E.64 desc[UR4][R20.64+0x78], R16 ;  /* 0x0000781014007986 */ /* 0x0001e6000c101b04 */
[----:B------:R-:W-:Y:S05]  /*0a70*/  @P0 BRA `(.L_x_3) ;  /* 0xfffffff8008c0947 */ /* 0x000fea000383ffff */
[----:B0-----:R-:W-:Y:S02]  /*0a80*/  IMAD.MOV.U32 R36, RZ, RZ, R28 ;  /* 0x000000ffff247224 */ /* 0x001fe400078e001c */
[----:B------:R-:W-:-:S07]  /*0a90*/  IMAD.MOV.U32 R39, RZ, RZ, R12 ;  /* 0x000000ffff277224 */ /* 0x000fce00078e000c */
.L_x_2:
[----:B------:R-:W-:-:S04]  /*0aa0*/  ISETP.NE.U32.AND P0, PT, R13, RZ, PT ;  /* 0x000000ff0d00720c */ /* 0x000fc80003f05070 */
[----:B------:R-:W-:-:S13]  /*0ab0*/  ISETP.NE.AND.EX P0, PT, RZ, RZ, PT, P0 ;  /* 0x000000ffff00720c */ /* 0x000fda0003f05300 */
[----:B------:R-:W-:Y:S05]  /*0ac0*/  @!P0 BRA `(.L_x_4) ;  /* 0x00000010007c8947 */ /* 0x000fea0003800000 */
[----:B------:R-:W-:-:S04]  /*0ad0*/  IADD3 R16, P0, PT, R13, -0x1, RZ ;  /* 0xffffffff0d107810 */ /* 0x000fc80007f1e0ff */
[----:B------:R-:W-:Y:S01]  /*0ae0*/  ISETP.GE.U32.AND P2, PT, R16, 0x7, PT ;  /* 0x000000071000780c */ /* 0x000fe20003f46070 */
[----:B------:R-:W-:Y:S01]  /*0af0*/  IMAD.X R16, RZ, RZ, -0x1, P0 ;  /* 0xffffffffff107424 */ /* 0x000fe200000e06ff */
[----:B------:R-:W-:-:S04]  /*0b00*/  ISETP.NE.U32.AND P0, PT, R15, RZ, PT ;  /* 0x000000ff0f00720c */ /* 0x000fc80003f05070 */
[----:B------:R-:W-:Y:S02]  /*0b10*/  ISETP.GE.U32.AND.EX P2, PT, R16, RZ, PT, P2 ;  /* 0x000000ff1000720c */ /* 0x000fe40003f46120 */
[----:B------:R-:W-:-:S11]  /*0b20*/  ISETP.NE.AND.EX P0, PT, RZ, RZ, PT, P0 ;  /* 0x000000ffff00720c */ /* 0x000fd60003f05300 */
[----:B------:R-:W-:Y:S05]  /*0b30*/  @!P2 BRA `(.L_x_5) ;  /* 0x00000008003ca947 */ /* 0x000fea0003800000 */
[----:B------:R-:W0:Y:S01]  /*0b40*/  LDCU.64 UR6, c[0x0][0x398] ;  /* 0x00007300ff0677ac */ /* 0x000e220008000a00 */
[-C--:B------:R-:W-:Y:S02]  /*0b50*/  IMAD R31, R34, R35.reuse, RZ ;  /* 0x00000023221f7224 */ /* 0x080fe400078e02ff */
[----:B------:R-:W-:Y:S02]  /*0b60*/  IMAD.MOV.U32 R37, RZ, RZ, R39 ;  /* 0x000000ffff257224 */ /* 0x000fe400078e0027 */
[C---:B------:R-:W-:Y:S02]  /*0b70*/  IMAD R31, R32.reuse, R10, R31 ;  /* 0x0000000a201f7224 */ /* 0x040fe400078e021f */
[----:B------:R-:W-:-:S04]  /*0b80*/  IMAD.WIDE.U32 R16, R32, R35, R36 ;  /* 0x0000002320107225 */ /* 0x000fc800078e0024 */
[----:B------:R-:W-:Y:S01]  /*0b90*/  IMAD.IADD R17, R31, 0x1, R17 ;  /* 0x000000011f117824 */ /* 0x000fe200078e0211 */
[----:B0-----:R-:W-:-:S04]  /*0ba0*/  LEA R26, P2, R16, UR6, 0x2 ;  /* 0x00000006101a7c11 */ /* 0x001fc8000f8410ff */
[----:B------:R-:W-:-:S05]  /*0bb0*/  LEA.HI.X R27, R16, UR7, R17, 0x2, P2 ;  /* 0x00000007101b7c11 */ /* 0x000fca00090f1411 */
[----:B------:R0:W2:Y:S01]  /*0bc0*/  LDG.E R24, desc[UR4][R26.64] ;  /* 0x000000041a187981 */ /* 0x0000a2000c1e1900 */
[----:B------:R-:W-:-:S04]  /*0bd0*/  LEA R40, P2, R36, R6, 0x3 ;  /* 0x0000000624287211 */ /* 0x000fc800078418ff */
[----:B------:R-:W-:-:S05]  /*0be0*/  LEA.HI.X R41, R36, R7, R39, 0x3, P2 ;  /* 0x0000000724297211 */ /* 0x000fca00010f1c27 */
[----:B------:R-:W3:Y:S01]  /*0bf0*/  LDG.E.64 R22, desc[UR4][R40.64] ;  /* 0x0000000428167981 */ /* 0x000ee2000c1e1b00 */
[----:B------:R-:W-:Y:S01]  /*0c00*/  IADD3 R18, P2, PT, R36, 0x1, RZ ;  /* 0x0000000124127810 */ /* 0x000fe20007f5e0ff */
[----:B------:R-:W-:-:S04]  /*0c10*/  IMAD.MOV.U32 R19, RZ, RZ, RZ ;  /* 0x000000ffff137224 */ /* 0x000fc800078e00ff */
[----:B------:R-:W-:-:S04]  /*0c20*/  IMAD.WIDE.U32 R20, R32, R35, R18 ;  /* 0x0000002320147225 */ /* 0x000fc800078e0012 */
[----:B------:R-:W-:Y:S01]  /*0c30*/  IMAD.IADD R17, R31, 0x1, R21 ;  /* 0x000000011f117824 */ /* 0x000fe200078e0215 */
[----:B------:R-:W-:Y:S01]  /*0c40*/  LEA R16, P3, R20, UR6, 0x2 ;  /* 0x0000000614107c11 */ /* 0x000fe2000f8610ff */
[----:B------:R-:W-:Y:S02]  /*0c50*/  IMAD.X R19, RZ, RZ, R39, P2 ;  /* 0x000000ffff137224 */ /* 0x000fe400010e0627 */
[----:B0-----:R-:W-:Y:S01]  /*0c60*/  IMAD.SHL.U32 R27, R18, 0x8, RZ ;  /* 0x00000008121b7824 */ /* 0x001fe200078e00ff */
[----:B------:R-:W-:Y:S02]  /*0c70*/  LEA.HI.X R17, R20, UR7, R17, 0x2, P3 ;  /* 0x0000000714117c11 */ /* 0x000fe400098f1411 */
[----:B------:R-:W-:Y:S02]  /*0c80*/  SHF.L.U64.HI R19, R18, 0x3, R19 ;  /* 0x0000000312137819 */ /* 0x000fe40000010213 */
[----:B------:R-:W-:Y:S02]  /*0c90*/  LOP3.LUT R27, R27, 0xfffffff8, RZ, 0xc0, !PT ;  /* 0xfffffff81b1b7812 */ /* 0x000fe400078ec0ff */
[----:B------:R-:W-:-:S02]  /*0ca0*/  LOP3.LUT R18, R19, 0x7, RZ, 0xc0, !PT ;  /* 0x0000000713127812 */ /* 0x000fc400078ec0ff */
[----:B------:R-:W-:-:S05]  /*0cb0*/  IADD3 R26, P2, PT, R27, R6, RZ ;  /* 0x000000061b1a7210 */ /* 0x000fca0007f5e0ff */
[----:B------:R-:W-:Y:S01]  /*0cc0*/  IMAD.X R27, R18, 0x1, R7, P2 ;  /* 0x00000001121b7824 */ /* 0x000fe200010e0607 */
[----:B--2---:R-:W3:Y:S02]  /*0cd0*/  I2F.F64 R24, R24 ;  /* 0x0000001800187312 */ /* 0x004ee40000201c00 */
[----:B---3--:R-:W-:-:S07]  /*0ce0*/  DADD R42, R24, R22 ;  /* 0x00000000182a7229 */ /* 0x008fce0000000016 */
[----:B------:R0:W-:Y:S04]  /*0cf0*/  STG.E.64 desc[UR4][R40.64], R42 ;  /* 0x0000002a28007986 */ /* 0x0001e8000c101b04 */
[----:B------:R1:W2:Y:S04]  /*0d00*/  LDG.E R24, desc[UR4][R16.64] ;  /* 0x0000000410187981 */ /* 0x0002a8000c1e1900 */
[----:B------:R-:W3:Y:S01]  /*0d10*/  LDG.E.64 R22, desc[UR4][R26.64] ;  /* 0x000000041a167981 */ /* 0x000ee2000c1e1b00 */
[----:B------:R-:W-:Y:S01]  /*0d20*/  IADD3 R18, P2, PT, R36, 0x2, RZ ;  /* 0x0000000224127810 */ /* 0x000fe20007f5e0ff */
[----:B------:R-:W-:-:S04]  /*0d30*/  IMAD.MOV.U32 R19, RZ, RZ, RZ ;  /* 0x000000ffff137224 */ /* 0x000fc800078e00ff */
[----:B------:R-:W-:-:S04]  /*0d40*/  IMAD.WIDE.U32 R20, R32, R35, R18 ;  /* 0x0000002320147225 */ /* 0x000fc800078e0012 */
[----:B------:R-:W-:Y:S01]  /*0d50*/  IMAD.IADD R19, R31, 0x1, R21 ;  /* 0x000000011f137824 */ /* 0x000fe200078e0215 */
[----:B-1----:R-:W-:Y:S01]  /*0d60*/  LEA R16, P3, R20, UR6, 0x2 ;  /* 0x0000000614107c11 */ /* 0x002fe2000f8610ff */
        /* <DEDUP_REMOVED lines=48> */
[----:B------:R-:W0:Y:S01]  /*1070*/  LDG.E.64 R22, desc[UR4][R40.64] ;  /* 0x0000000428167981 */ /* 0x000e22000c1e1b00 */
[----:B------:R-:W-:Y:S01]  /*1080*/  IADD3 R18, P2, PT, R36, 0x5, RZ ;  /* 0x0000000524127810 */ /* 0x000fe20007f5e0ff */
[----:B------:R-:W-:-:S04]  /*1090*/  IMAD.MOV.U32 R19, RZ, RZ, RZ ;  /* 0x000000ffff137224 */ /* 0x000fc800078e00ff */
[----:B------:R-:W-:-:S04]  /*10a0*/  IMAD.WIDE.U32 R20, R32, R35, R18 ;  /* 0x0000002320147225 */ /* 0x000fc800078e0012 */
[----:B------:R-:W-:Y:S01]  /*10b0*/  IMAD.IADD R19, R31, 0x1, R21 ;  /* 0x000000011f137824 */ /* 0x000fe200078e0215 */
[----:B-1----:R-:W-:Y:S01]  /*10c0*/  LEA R16, P3, R20, UR6, 0x2 ;  /* 0x0000000614107c11 */ /* 0x002fe2000f8610ff */
[----:B------:R-:W-:-:S03]  /*10d0*/  IMAD.X R21, RZ, RZ, R39, P2 ;  /* 0x000000ffff157224 */ /* 0x000fc600010e0627 */
[----:B------:R-:W-:Y:S02]  /*10e0*/  LEA.HI.X R17, R20, UR7, R19, 0x2, P3 ;  /* 0x0000000714117c11 */ /* 0x000fe400098f1413 */
[C---:B------:R-:W-:Y:S01]  /*10f0*/  SHF.L.U64.HI R19, R18.reuse, 0x3, R21 ;  /* 0x0000000312137819 */ /* 0x040fe20000010215 */
[----:B--2---:R-:W0:Y:S02]  /*1100*/  I2F.F64 R24, R24 ;  /* 0x0000001800187312 */ /* 0x004e240000201c00 */
[----:B0-----:R-:W-:Y:S01]  /*1110*/  DADD R42, R24, R22 ;  /* 0x00000000182a7229 */ /* 0x001fe20000000016 */
[----:B------:R-:W-:-:S06]  /*1120*/  IMAD.SHL.U32 R25, R18, 0x8, RZ ;  /* 0x0000000812197824 */ /* 0x000fcc00078e00ff */
[----:B------:R0:W-:Y:S01]  /*1130*/  STG.E.64 desc[UR4][R40.64], R42 ;  /* 0x0000002a28007986 */ /* 0x0001e2000c101b04 */
[----:B------:R-:W-:-:S03]  /*1140*/  LOP3.LUT R25, R25, 0xfffffff8, RZ, 0xc0, !PT ;  /* 0xfffffff819197812 */ /* 0x000fc600078ec0ff */
[----:B------:R1:W2:Y:S01]  /*1150*/  LDG.E R26, desc[UR4][R16.64] ;  /* 0x00000004101a7981 */ /* 0x0002a2000c1e1900 */
[----:B------:R-:W-:Y:S02]  /*1160*/  LOP3.LUT R18, R19, 0x7, RZ, 0xc0, !PT ;  /* 0x0000000713127812 */ /* 0x000fe400078ec0ff */
[----:B------:R-:W-:-:S05]  /*1170*/  IADD3 R24, P2, PT, R25, R6, RZ ;  /* 0x0000000619187210 */ /* 0x000fca0007f5e0ff */
[----:B------:R-:W-:-:S05]  /*1180*/  IMAD.X R25, R18, 0x1, R7, P2 ;  /* 0x0000000112197824 */ /* 0x000fca00010e0607 */
        /* <DEDUP_REMOVED lines=18> */
[----:B------:R-:W3:Y:S01]  /*12b0*/  LDG.E.64 R22, desc[UR4][R26.64] ;  /* 0x000000041a167981 */ /* 0x000ee2000c1e1b00 */
[----:B------:R-:W-:Y:S01]  /*12c0*/  IADD3 R18, P2, PT, R36, 0x7, RZ ;  /* 0x0000000724127810 */ /* 0x000fe20007f5e0ff */
[----:B------:R-:W-:-:S04]  /*12d0*/  IMAD.MOV.U32 R19, RZ, RZ, RZ ;  /* 0x000000ffff137224 */ /* 0x000fc800078e00ff */
[----:B------:R-:W-:-:S04]  /*12e0*/  IMAD.WIDE.U32 R20, R32, R35, R18 ;  /* 0x0000002320147225 */ /* 0x000fc800078e0012 */
[----:B------:R-:W-:Y:S01]  /*12f0*/  IMAD.IADD R31, R31, 0x1, R21 ;  /* 0x000000011f1f7824 */ /* 0x000fe200078e0215 */
[----:B-1----:R-:W-:Y:S01]  /*1300*/  LEA R16, P3, R20, UR6, 0x2 ;  /* 0x0000000614107c11 */ /* 0x002fe2000f8610ff */
[----:B------:R-:W-:Y:S02]  /*1310*/  IMAD.X R19, RZ, RZ, R39, P2 ;  /* 0x000000ffff137224 */ /* 0x000fe400010e0627 */
[----:B------:R-:W-:Y:S01]  /*1320*/  IMAD.SHL.U32 R21, R18, 0x8, RZ ;  /* 0x0000000812157824 */ /* 0x000fe200078e00ff */
        /* <DEDUP_REMOVED lines=9> */
[----:B------:R-:W0:Y:S04]  /*13c0*/  LDG.E R16, desc[UR4][R16.64] ;  /* 0x0000000410107981 */ /* 0x000e28000c1e1900 */
[----:B------:R-:W2:Y:S01]  /*13d0*/  LDG.E.64 R18, desc[UR4][R20.64] ;  /* 0x0000000414127981 */ /* 0x000ea2000c1e1b00 */
[----:B------:R-:W-:Y:S02]  /*13e0*/  VIADD R36, R36, 0x8 ;  /* 0x0000000824247836 */ /* 0x000fe40000000000 */
[----:B------:R-:W-:Y:S01]  /*13f0*/  IMAD.MOV.U32 R39, RZ, RZ, RZ ;  /* 0x000000ffff277224 */ /* 0x000fe200078e00ff */
[----:B0-----:R-:W2:Y:S02]  /*1400*/  I2F.F64 R24, R16 ;  /* 0x0000001000187312 */ /* 0x001ea40000201c00 */
[----:B--2---:R-:W-:-:S07]  /*1410*/  DADD R18, R24, R18 ;  /* 0x0000000018127229 */ /* 0x004fce0000000012 */
[----:B------:R1:W-:Y:S04]  /*1420*/  STG.E.64 desc[UR4][R20.64], R18 ;  /* 0x0000001214007986 */ /* 0x0003e8000c101b04 */
.L_x_5:
        /* <DEDUP_REMOVED lines=9> */
[----:B------:R-:W-:Y:S02]  /*14c0*/  IMAD.MOV.U32 R37, RZ, RZ, R39 ;  /* 0x000000ffff257224 */ /* 0x000fe400078e0027 */
[-C--:B-1----:R-:W-:Y:S02]  /*14d0*/  IMAD R19, R34, R35.reuse, RZ ;  /* 0x0000002322137224 */ /* 0x082fe400078e02ff */
[----:B------:R-:W-:-:S04]  /*14e0*/  IMAD.WIDE.U32 R16, R32, R35, R36 ;  /* 0x0000002320107225 */ /* 0x000fc800078e0024 */
[----:B------:R-:W-:-:S04]  /*14f0*/  IMAD R37, R32, R10, R19 ;  /* 0x0000000a20257224 */ /* 0x000fc800078e0213 */
[----:B------:R-:W-:Y:S01]  /*1500*/  IMAD.IADD R17, R37, 0x1, R17 ;  /* 0x0000000125117824 */ /* 0x000fe200078e0211 */
[----:B0-----:R-:W-:-:S04]  /*1510*/  LEA R24, P2, R16, UR6, 0x2 ;  /* 0x0000000610187c11 */ /* 0x001fc8000f8410ff */
[----:B------:R-:W-:-:S05]  /*1520*/  LEA.HI.X R25, R16, UR7, R17, 0x2, P2 ;  /* 0x0000000710197c11 */ /* 0x000fca00090f1411 */
[----:B------:R-:W2:Y:S01]  /*1530*/  LDG.E R22, desc[UR4][R24.64] ;  /* 0x0000000418167981 */ /* 0x000ea2000c1e1900 */
        /* <DEDUP_REMOVED lines=8> */
[----:B------:R-:W-:-:S03]  /*15c0*/  IMAD.X R17, RZ, RZ, R39, P2 ;  /* 0x000000ffff117224 */ /* 0x000fc600010e0627 */
[----:B------:R-:W-:Y:S02]  /*15d0*/  LEA.HI.X R31, R18, UR7, R19, 0x2, P3 ;  /* 0x00000007121f7c11 */ /* 0x000fe400098f1413 */
[C---:B------:R-:W-:Y:S01]  /*15e0*/  SHF.L.U64.HI R17, R16.reuse, 0x3, R17 ;  /* 0x0000000310117819 */ /* 0x040fe20000010211 */
[----:B------:R-:W-:-:S05]  /*15f0*/  IMAD.SHL.U32 R16, R16, 0x8, RZ ;  /* 0x0000000810107824 */ /* 0x000fca00078e00ff */
[----:B------:R-:W-:Y:S02]  /*1600*/  LOP3.LUT R19, R16, 0xfffffff8, RZ, 0xc0, !PT ;  /* 0xfffffff810137812 */ /* 0x000fe400078ec0ff */
[----:B------:R-:W-:Y:S02]  /*1610*/  LOP3.LUT R18, R17, 0x7, RZ, 0xc0, !PT ;  /* 0x0000000711127812 */ /* 0x000fe400078ec0ff */
[----:B------:R-:W-:-:S05]  /*1620*/  IADD3 R16, P2, PT, R19, R6, RZ ;  /* 0x0000000613107210 */ /* 0x000fca0007f5e0ff */
[----:B------:R-:W-:Y:S01]  /*1630*/  IMAD.X R17, R18, 0x1, R7, P2 ;  /* 0x0000000112117824 */ /* 0x000fe200010e0607 */
[----:B--2---:R-:W3:Y:S02]  /*1640*/  I2F.F64 R22, R22 ;  /* 0x0000001600167312 */ /* 0x004ee40000201c00 */
[----:B---3--:R-:W-:-:S07]  /*1650*/  DADD R40, R22, R20 ;  /* 0x0000000016287229 */ /* 0x008fce0000000014 */
[----:B------:R0:W-:Y:S04]  /*1660*/  STG.E.64 desc[UR4][R26.64], R40 ;  /* 0x000000281a007986 */ /* 0x0001e8000c101b04 */
[----:B------:R-:W2:Y:S04]  /*1670*/  LDG.E R20, desc[UR4][R30.64] ;  /* 0x000000041e147981 */ /* 0x000ea8000c1e1900 */
[----:B------:R-:W3:Y:S01]  /*1680*/  LDG.E.64 R18, desc[UR4][R16.64] ;  /* 0x0000000410127981 */ /* 0x000ee2000c1e1b00 */
[----:B------:R-:W-:Y:S01]  /*1690*/  IADD3 R22, P2, PT, R36, 0x2, RZ ;  /* 0x0000000224167810 */ /* 0x000fe20007f5e0ff */
[----:B------:R-:W-:-:S04]  /*16a0*/  IMAD.MOV.U32 R23, RZ, RZ, RZ ;  /* 0x000000ffff177224 */ /* 0x000fc800078e00ff */
[----:B------:R-:W-:-:S04]  /*16b0*/  IMAD.WIDE.U32 R24, R32, R35, R22 ;  /* 0x0000002320187225 */ /* 0x000fc800078e0016 */
[----:B------:R-:W-:Y:S01]  /*16c0*/  IMAD.IADD R23, R37, 0x1, R25 ;  /* 0x0000000125177824 */ /* 0x000fe200078e0219 */
[----:B0-----:R-:W-:-:S04]  /*16d0*/  LEA R26, P3, R24, UR6, 0x2 ;  /* 0x00000006181a7c11 */ /* 0x001fc8000f8610ff */
[----:B------:R-:W-:Y:S01]  /*16e0*/  LEA.HI.X R27, R24, UR7, R23, 0x2, P3 ;  /* 0x00000007181b7c11 */ /* 0x000fe200098f1417 */
[----:B--2---:R-:W3:Y:S02]  /*16f0*/  I2F.F64 R20, R20 ;  /* 0x0000001400147312 */ /* 0x004ee40000201c00 */
[----:B---3--:R-:W-:Y:S01]  /*1700*/  DADD R40, R20, R18 ;  /* 0x0000000014287229 */ /* 0x008fe20000000012 */
[----:B------:R-:W-:-:S05]  /*1710*/  IMAD.X R19, RZ, RZ, R39, P2 ;  /* 0x000000ffff137224 */ /* 0x000fca00010e0627 */
[C---:B------:R-:W-:Y:S01]  /*1720*/  SHF.L.U64.HI R19, R22.reuse, 0x3, R19 ;  /* 0x0000000316137819 */ /* 0x040fe20000010213 */
[----:B------:R-:W-:Y:S01]  /*1730*/  IMAD.SHL.U32 R22, R22, 0x8, RZ ;  /* 0x0000000816167824 */ /* 0x000fe200078e00ff */
[----:B------:R0:W-:Y:S04]  /*1740*/  STG.E.64 desc[UR4][R16.64], R40 ;  /* 0x0000002810007986 */ /* 0x0001e8000c101b04 */
[----:B------:R-:W2:Y:S01]  /*1750*/  LDG.E R26, desc[UR4][R26.64] ;  /* 0x000000041a1a7981 */ /* 0x000ea2000c1e1900 */
[----:B------:R-:W-:Y:S02]  /*1760*/  LOP3.LUT R23, R22, 0xfffffff8, RZ, 0xc0, !PT ;  /* 0xfffffff816177812 */ /* 0x000fe400078ec0ff */
        /* <DEDUP_REMOVED lines=8> */
[----:B0-----:R-:W-:Y:S01]  /*17f0*/  LEA R16, P3, R18, UR6, 0x2 ;  /* 0x0000000612107c11 */ /* 0x001fe2000f8610ff */
        /* <DEDUP_REMOVED lines=13> */
[----:B------:R-:W-:Y:S02]  /*18d0*/  VIADD R36, R36, 0x4 ;  /* 0x0000000424247836 */ /* 0x000fe40000000000 */
[----:B------:R-:W-:Y:S01]  /*18e0*/  IMAD.MOV.U32 R39, RZ, RZ, RZ ;  /* 0x000000ffff277224 */ /* 0x000fe200078e00ff */
[----:B--2---:R-:W3:Y:S02]  /*18f0*/  I2F.F64 R26, R16 ;  /* 0x00000010001a7312 */ /* 0x004ee40000201c00 */
[----:B---3--:R-:W-:-:S07]  /*1900*/  DADD R20, R26, R20 ;  /* 0x000000001a147229 */ /* 0x008fce0000000014 */
[----:B------:R0:W-:Y:S04]  /*1910*/  STG.E.64 desc[UR4][R18.64], R20 ;  /* 0x0000001412007986 */ /* 0x0001e8000c101b04 */
.L_x_6:
[----:B------:R-:W-:Y:S05]  /*1920*/  @!P0 BRA `(.L_x_4) ;  /* 0x0000000000e48947 */ /* 0x000fea0003800000 */
[----:B------:R-:W1:Y:S01]  /*1930*/  LDCU.64 UR6, c[0x0][0x398] ;  /* 0x00007300ff0677ac */ /* 0x000e620008000a00 */
[-C--:B0-----:R-:W-:Y:S02]  /*1940*/  IMAD R25, R34, R35.reuse, RZ ;  /* 0x0000002322197224 */ /* 0x081fe400078e02ff */
[----:B------:R-:W-:Y:S02]  /*1950*/  IMAD.MOV.U32 R37, RZ, RZ, R39 ;  /* 0x000000ffff257224 */ /* 0x000fe400078e0027 */
[C---:B------:R-:W-:Y:S02]  /*1960*/  IMAD R25, R32.reuse, R10, R25 ;  /* 0x0000000a20197224 */ /* 0x040fe400078e0219 */
[----:B------:R-:W-:-:S04]  /*1970*/  IMAD.WIDE.U32 R16, R32, R35, R36 ;  /* 0x0000002320107225 */ /* 0x000fc800078e0024 */
[----:B------:R-:W-:Y:S01]  /*1980*/  IMAD.IADD R17, R25, 0x1, R17 ;  /* 0x0000000119117824 */ /* 0x000fe200078e0211 */
[----:B-1----:R-:W-:-:S04]  /*1990*/  LEA R22, P0, R16, UR6, 0x2 ;  /* 0x0000000610167c11 */ /* 0x002fc8000f8010ff */
[----:B------:R-:W-:-:S05]  /*19a0*/  LEA.HI.X R23, R16, UR7, R17, 0x2, P0 ;  /* 0x0000000710177c11 */ /* 0x000fca00080f1411 */
[----:B------:R-:W2:Y:S01]  /*19b0*/  LDG.E R20, desc[UR4][R22.64] ;  /* 0x0000000416147981 */ /* 0x000ea2000c1e1900 */
[----:B------:R-:W-:-:S04]  /*19c0*/  LEA R18, P0, R36, R6, 0x3 ;  /* 0x0000000624127211 */ /* 0x000fc800078018ff */
[----:B------:R-:W-:-:S05]  /*19d0*/  LEA.HI.X R19, R36, R7, R39, 0x3, P0 ;  /* 0x0000000724137211 */ /* 0x000fca00000f1c27 */
[----:B------:R-:W3:Y:S01]  /*19e0*/  LDG.E.64 R16, desc[UR4][R18.64] ;  /* 0x0000000412107981 */ /* 0x000ee2000c1e1b00 */
[----:B------:R-:W-:-:S04]  /*19f0*/  ISETP.NE.U32.AND P0, PT, R29, 0x1, PT ;  /* 0x000000011d00780c */ /* 0x000fc80003f05070 */
[----:B------:R-:W-:Y:S01]  /*1a00*/  ISETP.NE.AND.EX P0, PT, RZ, RZ, PT, P0 ;  /* 0x000000ffff00720c */ /* 0x000fe20003f05300 */
[----:B--2---:R-:W3:Y:S02]  /*1a10*/  I2F.F64 R20, R20 ;  /* 0x0000001400147312 */ /* 0x004ee40000201c00 */
[----:B---3--:R-:W-:-:S07]  /*1a20*/  DADD R16, R20, R16 ;  /* 0x0000000014107229 */ /* 0x008fce0000000010 */
[----:B------:R2:W-:Y:S03]  /*1a30*/  STG.E.64 desc[UR4][R18.64], R16 ;  /* 0x0000001012007986 */ /* 0x0005e6000c101b04 */
[----:B------:R-:W-:Y:S05]  /*1a40*/  @!P0 BRA `(.L_x_4) ;  /* 0x00000000009c8947 */ /* 0x000fea0003800000 */
[----:B--2---:R-:W-:Y:S01]  /*1a50*/  IADD3 R18, P0, PT, R36, 0x1, RZ ;  /* 0x0000000124127810 */ /* 0x004fe20007f1e0ff */
[----:B------:R-:W-:-:S04]  /*1a60*/  IMAD.MOV.U32 R19, RZ, RZ, RZ ;  /* 0x000000ffff137224 */ /* 0x000fc800078e00ff */
[----:B------:R-:W-:-:S04]  /*1a70*/  IMAD.WIDE.U32 R20, R32, R35, R18 ;  /* 0x0000002320147225 */ /* 0x000fc800078e0012 */
[----:B------:R-:W-:Y:S01]  /*1a80*/  IMAD.IADD R17, R25, 0x1, R21 ;  /* 0x0000000119117824 */ /* 0x000fe200078e0215 */
[----:B------:R-:W-:Y:S01]  /*1a90*/  LEA R16, P2, R20, UR6, 0x2 ;  /* 0x0000000614107c11 */ /* 0x000fe2000f8410ff */
[----:B------:R-:W-:Y:S02]  /*1aa0*/  IMAD.X R19, RZ, RZ, R39, P0 ;  /* 0x000000ffff137224 */ /* 0x000fe400000e0627 */
[----:B------:R-:W-:Y:S01]  /*1ab0*/  IMAD.SHL.U32 R21, R18, 0x8, RZ ;  /* 0x0000000812157824 */ /* 0x000fe200078e00ff */
[----:B------:R-:W-:Y:S02]  /*1ac0*/  LEA.HI.X R17, R20, UR7, R17, 0x2, P2 ;  /* 0x0000000714117c11 */ /* 0x000fe400090f1411 */
[----:B------:R-:W-:Y:S02]  /*1ad0*/  SHF.L.U64.HI R18, R18, 0x3, R19 ;  /* 0x0000000312127819 */ /* 0x000fe40000010213 */
[----:B------:R-:W-:Y:S01]  /*1ae0*/  LOP3.LUT R21, R21, 0xfffffff8, RZ, 0xc0, !PT ;  /* 0xfffffff815157812 */ /* 0x000fe200078ec0ff */
[----:B------:R-:W2:Y:S01]  /*1af0*/  LDG.E R16, desc[UR4][R16.64] ;  /* 0x0000000410107981 */ /* 0x000ea2000c1e1900 */
[----:B------:R-:W-:-:S02]  /*1b00*/  LOP3.LUT R18, R18, 0x7, RZ, 0xc0, !PT ;  /* 0x0000000712127812 */ /* 0x000fc400078ec0ff */
[----:B------:R-:W-:-:S05]  /*1b10*/  IADD3 R20, P0, PT, R21, R6, RZ ;  /* 0x0000000615147210 */ /* 0x000fca0007f1e0ff */
[----:B------:R-:W-:-:S05]  /*1b20*/  IMAD.X R21, R18, 0x1, R7, P0 ;  /* 0x0000000112157824 */ /* 0x000fca00000e0607 */
[----:B------:R-:W3:Y:S01]  /*1b30*/  LDG.E.64 R18, desc[UR4][R20.64] ;  /* 0x0000000414127981 */ /* 0x000ee2000c1e1b00 */
[----:B------:R-:W-:-:S04]  /*1b40*/  ISETP.NE.U32.AND P0, PT, R29, 0x2, PT ;  /* 0x000000021d00780c */ /* 0x000fc80003f05070 */
[----:B------:R-:W-:Y:S01]  /*1b50*/  ISETP.NE.AND.EX P0, PT, RZ, RZ, PT, P0 ;  /* 0x000000ffff00720c */ /* 0x000fe20003f05300 */
[----:B--2---:R-:W3:Y:S02]  /*1b60*/  I2F.F64 R22, R16 ;  /* 0x0000001000167312 */ /* 0x004ee40000201c00 */
[----:B---3--:R-:W-:-:S07]  /*1b70*/  DADD R18, R22, R18 ;  /* 0x0000000016127229 */ /* 0x008fce0000000012 */
[----:B------:R3:W-:Y:S03]  /*1b80*/  STG.E.64 desc[UR4][R20.64], R18 ;  /* 0x0000001214007986 */ /* 0x0007e6000c101b04 */
[----:B------:R-:W-:Y:S05]  /*1b90*/  @!P0 BRA `(.L_x_4) ;  /* 0x0000000000488947 */ /* 0x000fea0003800000 */
[----:B------:R-:W-:Y:S01]  /*1ba0*/  IADD3 R16, P0, PT, R36, 0x2, RZ ;  /* 0x0000000224107810 */ /* 0x000fe20007f1e0ff */
[----:B------:R-:W-:-:S04]  /*1bb0*/  IMAD.MOV.U32 R17, RZ, RZ, RZ ;  /* 0x000000ffff117224 */ /* 0x000fc800078e00ff */
[----:B---3--:R-:W-:-:S04]  /*1bc0*/  IMAD.WIDE.U32 R18, R32, R35, R16 ;  /* 0x0000002320127225 */ /* 0x008fc800078e0010 */
        /* <DEDUP_REMOVED lines=12> */
[----:B--2---:R-:W3:Y:S02]  /*1c90*/  I2F.F64 R22, R20 ;  /* 0x0000001400167312 */ /* 0x004ee40000201c00 */
[----:B---3--:R-:W-:-:S07]  /*1ca0*/  DADD R18, R22, R18 ;  /* 0x0000000016127229 */ /* 0x008fce0000000012 */
[----:B------:R4:W-:Y:S04]  /*1cb0*/  STG.E.64 desc[UR4][R16.64], R18 ;  /* 0x0000001210007986 */ /* 0x0009e8000c101b04 */
.L_x_4:
[----:B------:R-:W-:Y:S05]  /*1cc0*/  @P1 BRA `(.L_x_7) ;  /* 0xffffffe4008c1947 */ /* 0x000fea000383ffff */
.L_x_1:
[----:B------:R-:W-:Y:S05]  /*1cd0*/  BSYNC.RECONVERGENT B0 ;  /* 0x0000000000007941 */ /* 0x000fea0003800200 */
.L_x_0:
[----:B------:R-:W5:Y:S01]  /*1ce0*/  LDC.64 R6, c[0x0][0x380] ;  /* 0x0000e000ff067b82 */ /* 0x000f620000000a00 */
[----:B01-3--:R-:W-:Y:S01]  /*1cf0*/  IADD3 R20, P0, PT, R0, 0x1, RZ ;  /* 0x0000000100147810 */ /* 0x00bfe20007f1e0ff */
[----:B------:R-:W-:Y:S01]  /*1d00*/  BSSY.RECONVERGENT B1, `(.L_x_8) ;  /* 0x000019a000017945 */ /* 0x000fe20003800200 */
[----:B------:R-:W-:-:S03]  /*1d10*/  CS2R R14, SRZ ;  /* 0x00000000000e7805 */ /* 0x000fc6000001ff00 */
[----:B------:R-:W-:Y:S02]  /*1d20*/  IMAD.X R21, RZ, RZ, R3, P0 ;  /* 0x000000ffff157224 */ /* 0x000fe400000e0603 */
[----:B------:R-:W0:Y:S01]  /*1d30*/  LDC.64 R12, c[0x0][0x3a0] ;  /* 0x0000e800ff0c7b82 */ /* 0x000e220000000a00 */
[----:B-----5:R-:W-:-:S04]  /*1d40*/  ISETP.GE.U32.AND P0, PT, R20, R6, PT ;  /* 0x000000061400720c */ /* 0x020fc80003f06070 */
[----:B------:R-:W-:Y:S02]  /*1d50*/  ISETP.GE.AND.EX P0, PT, R21, R7, PT, P0 ;  /* 0x000000071500720c */ /* 0x000fe40003f06300 */
[----:B0-----:R-:W-:-:S04]  /*1d60*/  ISETP.LT.U32.AND P1, PT, R12, 0x1, PT ;  /* 0x000000010c00780c */ /* 0x001fc80003f21070 */
[----:B------:R-:W-:-:S13]  /*1d70*/  ISETP.LT.OR.EX P0, PT, R13, RZ, P0, P1 ;  /* 0x000000ff0d00720c */ /* 0x000fda0000701710 */
[----:B------:R-:W-:Y:S05]  /*1d80*/  @P0 BRA `(.L_x_9) ;  /* 0x0000001800440947 */ /* 0x000fea0003800000 */
[----:B------:R-:W-:Y:S01]  /*1d90*/  ISETP.GE.U32.AND P1, PT, R35, 0x1, PT ;  /* 0x000000012300780c */ /* 0x000fe20003f26070 */
[----:B------:R-:W-:Y:S01]  /*1da0*/  IMAD.MOV.U32 R12, RZ, RZ, 0x3ff00000 ;  /* 0x3ff00000ff0c7424 */ /* 0x000fe200078e00ff */
[----:B------:R-:W-:Y:S02]  /*1db0*/  LOP3.LUT R9, R0, 0x1, RZ, 0xc0, !PT ;  /* 0x0000000100097812 */ /* 0x000fe400078ec0ff */
[----:B------:R-:W-:Y:S02]  /*1dc0*/  ISETP.GE.AND.EX P1, PT, R10, RZ, PT, P1 ;  /* 0x000000ff0a00720c */ /* 0x000fe40003f26310 */
[----:B------:R-:W-:-:S04]  /*1dd0*/  ISETP.NE.U32.AND P0, PT, R9, 0x1, PT ;  /* 0x000000010900780c */ /* 0x000fc80003f05070 */
[----:B------:R-:W-:-:S04]  /*1de0*/  ISETP.NE.U32.AND.EX P0, PT, RZ, RZ, PT, P0 ;  /* 0x000000ffff00720c */ /* 0x000fc80003f05100 */
[----:B------:R-:W-:Y:S01]  /*1df0*/  FSEL R13, R12, -1.875, !P0 ;  /* 0xbff000000c0d7808 */ /* 0x000fe20004000000 */
[----:B------:R-:W-:Y:S02]  /*1e00*/  IMAD.MOV.U32 R12, RZ, RZ, RZ ;  /* 0x000000ffff0c7224 */ /* 0x000fe400078e00ff */
[----:B------:R-:W-:Y:S06]  /*1e10*/  @!P1 BRA `(.L_x_10) ;  /* 0x0000001400509947 */ /* 0x000fec0003800000 */
[----:B------:R-:W0:Y:S01]  /*1e20*/  LDCU.64 UR6, c[0x0][0x388] ;  /* 0x00007100ff0677ac */ /* 0x000e220008000a00 */
[----:B------:R-:W-:Y:S01]  /*1e30*/  LOP3.LUT R6, R10, 0x7fffffff, RZ, 0xc0, !PT ;  /* 0x7fffffff0a067812 */ /* 0x000fe200078ec0ff */
[----:B------:R-:W-:Y:S01]  /*1e40*/  BSSY.RECONVERGENT B0, `(.L_x_11) ;  /* 0x0000150000007945 */ /* 0x000fe20003800200 */
[C---:B------:R-:W-:Y:S02]  /*1e50*/  SHF.L.U64.HI R7, R35.reuse, 0x2, R10 ;  /* 0x0000000223077819 */ /* 0x040fe4000001020a */
[----:B------:R-:W-:Y:S02]  /*1e60*/  CS2R R14, SRZ ;  /* 0x00000000000e7805 */ /* 0x000fe4000001ff00 */
[C---:B------:R-:W-:Y:S02]  /*1e70*/  LOP3.LUT R10, R35.reuse, 0x7, RZ, 0xc0, !PT ;  /* 0x00000007230a7812 */ /* 0x040fe400078ec0ff */
[C---:B------:R-:W-:Y:S02]  /*1e80*/  LOP3.LUT R11, R35.reuse, 0x3, RZ, 0xc0, !PT ;  /* 0x00000003230b7812 */ /* 0x040fe400078ec0ff */
[C---:B------:R-:W-:Y:S01]  /*1e90*/  LOP3.LUT R34, R35.reuse, 0xfffffff8, RZ, 0xc0, !PT ;  /* 0xfffffff823227812 */ /* 0x040fe200078ec0ff */
[----:B------:R-:W-:Y:S01]  /*1ea0*/  IMAD.SHL.U32 R35, R35, 0x4, RZ ;  /* 0x0000000423237824 */ /* 0x000fe200078e00ff */
[----:B0-----:R-:W-:-:S04]  /*1eb0*/  IADD3 R4, P0, PT, R4, UR6, RZ ;  /* 0x0000000604047c10 */ /* 0x001fc8000ff1e0ff */
[----:B------:R-:W-:Y:S02]  /*1ec0*/  IADD3.X R8, PT, PT, R8, UR7, RZ, P0, !PT ;  /* 0x0000000708087c10 */ /* 0x000fe400087fe4ff */
[----:B------:R-:W-:-:S05]  /*1ed0*/  IADD3 R9, P0, PT, R4, 0x20, RZ ;  /* 0x0000002004097810 */ /* 0x000fca0007f1e0ff */
[----:B------:R-:W-:-:S08]  /*1ee0*/  IMAD.X R36, RZ, RZ, R8, P0 ;  /* 0x000000ffff247224 */ /* 0x000fd000000e0608 */
.L_x_22:
[--C-:B--2-4-:R-:W-:Y:S02]  /*1ef0*/  SHF.R.U64 R19, R20, 0x1, R21.reuse ;  /* 0x0000000114137819 */ /* 0x114fe40000001215 */
[----:B------:R-:W-:Y:S02]  /*1f00*/  CS2R R40, SRZ ;  /* 0x0000000000287805 */ /* 0x000fe4000001ff00 */
[----:B------:R-:W-:Y:S02]  /*1f10*/  SHF.R.U32.HI R16, RZ, 0x1, R21 ;  /* 0x00000001ff107819 */ /* 0x000fe40000011615 */
[--C-:B------:R-:W-:Y:S02]  /*1f20*/  SHF.R.S64 R17, R0, 0x1, R3.reuse ;  /* 0x0000000100117819 */ /* 0x100fe40000001003 */
[----:B------:R-:W-:Y:S02]  /*1f30*/  LOP3.LUT R22, R19, R20, RZ, 0x3c, !PT ;  /* 0x0000001413167212 */ /* 0x000fe400078e3cff */
[----:B------:R-:W-:-:S02]  /*1f40*/  SHF.R.S32.HI R18, RZ, 0x1, R3 ;  /* 0x00000001ff127819 */ /* 0x000fc40000011403 */
[----:B------:R-:W-:Y:S02]  /*1f50*/  LOP3.LUT R19, R16, R21, RZ, 0x3c, !PT ;  /* 0x0000001510137212 */ /* 0x000fe400078e3cff */
[----:B------:R-:W-:Y:S02]  /*1f60*/  LOP3.LUT R0, R22, R17, R0, 0x96, !PT ;  /* 0x0000001116007212 */ /* 0x000fe400078e9600 */
[----:B------:R-:W-:Y:S02]  /*1f70*/  LOP3.LUT R18, R19, R18, R3, 0x96, !PT ;  /* 0x0000001213127212 */ /* 0x000fe400078e9603 */
[----:B------:R-:W-:-:S05]  /*1f80*/  IADD3 R3, P0, PT, RZ, -R0, RZ ;  /* 0x80000000ff037210 */ /* 0x000fca0007f1e0ff */
[----:B------:R-:W-:-:S05]  /*1f90*/  IMAD.X R17, RZ, RZ, ~R18, P0 ;  /* 0x000000ffff117224 */ /* 0x000fca00000e0e12 */
[----:B------:R-:W-:Y:S02]  /*1fa0*/  LOP3.LUT R18, R18, R17, RZ, 0xc0, !PT ;  /* 0x0000001112127212 */ /* 0x000fe400078ec0ff */
[----:B------:R-:W0:Y:S02]  /*1fb0*/  LDC.64 R16, c[0x0][0x3a8] ;  /* 0x0000ea00ff107b82 */ /* 0x000e240000000a00 */
[----:B------:R-:W-:-:S13]  /*1fc0*/  ISETP.NE.U32.AND P0, PT, R18, RZ, PT ;  /* 0x000000ff1200720c */ /* 0x000fda0003f05070 */
[----:B------:R-:W-:-:S04]  /*1fd0*/  @!P0 LOP3.LUT R18, R0, R3, RZ, 0xc0, !PT ;  /* 0x0000000300128212 */ /* 0x000fc800078ec0ff */
[----:B------:R1:W2:Y:S02]  /*1fe0*/  FLO.U32 R0, R18 ;  /* 0x0000001200007300 */ /* 0x0002a400000e0000 */
[----:B-1----:R-:W-:Y:S01]  /*1ff0*/  IMAD.MOV.U32 R18, RZ, RZ, 0x0 ;  /* 0x00000000ff127424 */ /* 0x002fe200078e00ff */
[C---:B--2---:R-:W-:Y:S02]  /*2000*/  IADD3 R3, PT, PT, -R0.reuse, 0x1f, RZ ;  /* 0x0000001f00037810 */ /* 0x044fe40007ffe1ff */
[----:B------:R-:W-:-:S03]  /*2010*/  IADD3 R0, PT, PT, -R0, 0x3f, RZ ;  /* 0x0000003f00007810 */ /* 0x000fc60007ffe1ff */
[----:B------:R-:W-:Y:S01]  /*2020*/  @P0 IMAD.MOV R0, RZ, RZ, R3 ;  /* 0x000000ffff000224 */ /* 0x000fe200078e0203 */
[----:B0-----:R-:W-:Y:S01]  /*2030*/  ISETP.GE.U32.AND P0, PT, R16, 0x8, PT ;  /* 0x000000081000780c */ /* 0x001fe20003f06070 */
[----:B------:R-:W-:-:S03]  /*2040*/  IMAD.MOV.U32 R3, RZ, RZ, -0x80000000 ;  /* 0x80000000ff037424 */ /* 0x000fc600078e00ff */
[----:B------:R-:W-:Y:S02]  /*2050*/  ISETP.GE.U32.AND.EX P0, PT, R17, RZ, PT, P0 ;  /* 0x000000ff1100720c */ /* 0x000fe40003f06100 */
[-C--:B------:R-:W-:Y:S01]  /*2060*/  SHF.R.U32.HI R38, RZ, R0.reuse, R3 ;  /* 0x00000000ff267219 */ /* 0x080fe20000011603 */
[----:B------:R-:W-:Y:S01]  /*2070*/  IMAD.MOV.U32 R3, RZ, RZ, R21 ;  /* 0x000000ffff037224 */ /* 0x000fe200078e0015 */
[----:B------:R-:W-:Y:S02]  /*2080*/  IADD3 R39, P1, PT, -R0, 0x3f, RZ ;  /* 0x0000003f00277810 */ /* 0x000fe40007f3e1ff */
[----:B------:R-:W-:Y:S01]  /*2090*/  SHF.R.U64 R37, RZ, R0, 0x80000000 ;  /* 0x80000000ff257419 */ /* 0x000fe20000001200 */
[----:B------:R-:W-:Y:S01]  /*20a0*/  IMAD.MOV.U32 R0, RZ, RZ, R20 ;  /* 0x000000ffff007224 */ /* 0x000fe200078e0014 */
[----:B------:R-:W-:Y:S01]  /*20b0*/  LOP3.LUT R38, R38, R19, RZ, 0xc0, !PT ;  /* 0x0000001326267212 */ /* 0x000fe200078ec0ff */
[----:B------:R-:W-:Y:S01]  /*20c0*/  IMAD.MOV.U32 R19, RZ, RZ, 0x3ff00000 ;  /* 0x3ff00000ff137424 */ /* 0x000fe200078e00ff */
[----:B------:R-:W-:Y:S01]  /*20d0*/  LOP3.LUT R37, R37, R22, RZ, 0xc0, !PT ;  /* 0x0000001625257212 */ /* 0x000fe200078ec0ff */
[----:B------:R-:W-:-:S02]  /*20e0*/  IMAD.X R43, RZ, RZ, -0x1, P1 ;  /* 0xffffffffff2b7424 */ /* 0x000fc400008e06ff */
[----:B------:R-:W-:Y:S05]  /*20f0*/  @!P0 BRA `(.L_x_12) ;  /* 0x0000000400948947 */ /* 0x000fea0003800000 */
[----:B------:R-:W0:Y:S01]  /*2100*/  LDCU.64 UR6, c[0x0][0x398] ;  /* 0x00007300ff0677ac */ /* 0x000e220008000a00 */
[----:B------:R-:W-:Y:S01]  /*2110*/  IMAD R20, R7, R39, RZ ;  /* 0x0000002707147224 */ /* 0x000fe200078e02ff */
[----:B------:R-:W-:Y:S01]  /*2120*/  ISETP.NE.U32.AND P0, PT, R37, RZ, PT ;  /* 0x000000ff2500720c */ /* 0x000fe20003f05070 */
[----:B------:R-:W-:Y:S01]  /*2130*/  BSSY.RECONVERGENT B2, `(.L_x_13) ;  /* 0x000005f000027945 */ /* 0x000fe20003800200 */
[----:B------:R-:W-:Y:S02]  /*2140*/  IMAD.MOV.U32 R26, RZ, RZ, R9 ;  /* 0x000000ffff1a7224 */ /* 0x000fe400078e0009 */
[----:B------:R-:W-:Y:S01]  /*2150*/  IMAD R23, R43, R35, R20 ;  /* 0x000000232b177224 */ /* 0x000fe200078e0214 */
[----:B------:R-:W-:Y:S01]  /*2160*/  ISETP.NE.AND.EX P0, PT, R38, RZ, PT, P0 ;  /* 0x000000ff2600720c */ /* 0x000fe20003f05300 */
[----:B------:R-:W-:Y:S02]  /*2170*/  IMAD.MOV.U32 R27, RZ, RZ, R36 ;  /* 0x000000ffff1b7224 */ /* 0x000fe400078e0024 */
[----:B------:R-:W-:-:S02]  /*2180*/  IMAD.MOV.U32 R41, RZ, RZ, R34 ;  /* 0x000000ffff297224 */ /* 0x000fc400078e0022 */
[----:B------:R-:W-:Y:S02]  /*2190*/  IMAD.MOV.U32 R40, RZ, RZ, R6 ;  /* 0x000000ffff287224 */ /* 0x000fe400078e0006 */
[----:B0-----:R-:W-:-:S03]  /*21a0*/  IMAD.WIDE.U32 R18, R39, R35, UR6 ;  /* 0x0000000627127e25 */ /* 0x001fc6000f8e0023 */
[----:B------:R-:W-:Y:S01]  /*21b0*/  IADD3 R22, P1, PT, R18, 0x10, RZ ;  /* 0x0000001012167810 */ /* 0x000fe20007f3e0ff */
[----:B------:R-:W-:-:S04]  /*21c0*/  IMAD.MOV.U32 R18, RZ, RZ, 0x0 ;  /* 0x00000000ff127424 */ /* 0x000fc800078e00ff */
[----:B------:R-:W-:Y:S02]  /*21d0*/  IMAD.X R23, R19, 0x1, R23, P1 ;  /* 0x0000000113177824 */ /* 0x000fe400008e0617 */
[----:B------:R-:W-:-:S07]  /*21e0*/  IMAD.MOV.U32 R19, RZ, RZ, 0x3ff00000 ;  /* 0x3ff00000ff137424 */ /* 0x000fce00078e00ff */
.L_x_14:
[----:B------:R-:W2:Y:S01]  /*21f0*/  LDG.E R28, desc[UR4][R22.64+-0x10] ;  /* 0xfffff004161c7981 */ /* 0x000ea2000c1e1900 */
[----:B0-----:R-:W-:Y:S02]  /*2200*/  IMAD.MOV.U32 R20, RZ, RZ, R26 ;  /* 0x000000ffff147224 */ /* 0x001fe400078e001a */
[----:B------:R-:W-:-:S05]  /*2210*/  IMAD.MOV.U32 R21, RZ, RZ, R27 ;  /* 0x000000ffff157224 */ /* 0x000fca00078e001b */
[----:B------:R-:W3:Y:S04]  /*2220*/  LDG.E.64 R32, desc[UR4][R20.64+-0x20] ;  /* 0xffffe00414207981 */ /* 0x000ee8000c1e1b00 */
[----:B------:R-:W4:Y:S01]  /*2230*/  LDG.E.64 R30, desc[UR4][R20.64+-0x18] ;  /* 0xffffe804141e7981 */ /* 0x000f22000c1e1b00 */
[----:B--2---:R0:W1:Y:S03]  /*2240*/  I2F.F64 R26, R28 ;  /* 0x0000001c001a7312 */ /* 0x0040660000201c00 */
[----:B0-----:R-:W2:Y:S01]  /*2250*/  LDG.E.64 R28, desc[UR4][R20.64+-0x10] ;  /* 0xfffff004141c7981 */ /* 0x001ea2000c1e1b00 */
[----:B-1----:R-:W-:-:S10]  /*2260*/  DADD R24, -RZ, -R26 ;  /* 0x00000000ff187229 */ /* 0x002fd4000000091a */
[----:B------:R-:W-:Y:S02]  /*2270*/  FSEL R24, R24, R26, !P0 ;  /* 0x0000001a18187208 */ /* 0x000fe40004000000 */
[----:B------:R-:W-:-:S06]  /*2280*/  FSEL R25, R25, R27, !P0 ;  /* 0x0000001b19197208 */ /* 0x000fcc0004000000 */
[----:B---3--:R-:W-:-:S07]  /*2290*/  DADD R32, R32, R24 ;  /* 0x0000000020207229 */ /* 0x008fce0000000018 */
[----:B------:R0:W-:Y:S04]  /*22a0*/  STG.E.64 desc[UR4][R20.64+-0x20], R32 ;  /* 0xffffe02014007986 */ /* 0x0001e8000c101b04 */
[----:B------:R-:W3:Y:S02]  /*22b0*/  LDG.E R42, desc[UR4][R22.64+-0xc] ;  /* 0xfffff404162a7981 */ /* 0x000ee4000c1e1900 */
[----:B---3--:R-:W1:Y:S02]  /*22c0*/  I2F.F64 R26, R42 ;  /* 0x0000002a001a7312 */ /* 0x008e640000201c00 */
[----:B-1----:R-:W-:-:S10]  /*22d0*/  DADD R24, -RZ, -R26 ;  /* 0x00000000ff187229 */ /* 0x002fd4000000091a */
[----:B------:R-:W-:Y:S02]  /*22e0*/  FSEL R24, R24, R26, !P0 ;  /* 0x0000001a18187208 */ /* 0x000fe40004000000 */
[----:B------:R-:W-:-:S06]  /*22f0*/  FSEL R25, R25, R27, !P0 ;  /* 0x0000001b19197208 */ /* 0x000fcc0004000000 */
[----:B----4-:R-:W-:-:S07]  /*2300*/  DADD R30, R30, R24 ;  /* 0x000000001e1e7229 */ /* 0x010fce0000000018 */
[----:B------:R1:W-:Y:S04]  /*2310*/  STG.E.64 desc[UR4][R20.64+-0x18], R30 ;  /* 0xffffe81e14007986 */ /* 0x0003e8000c101b04 */
[----:B------:R-:W3:Y:S02]  /*2320*/  LDG.E R44, desc[UR4][R22.64+-0x8] ;  /* 0xfffff804162c7981 */ /* 0x000ee4000c1e1900 */
[----:B---3--:R-:W3:Y:S02]  /*2330*/  I2F.F64 R26, R44 ;  /* 0x0000002c001a7312 */ /* 0x008ee40000201c00 */
[----:B---3--:R-:W-:-:S10]  /*2340*/  DADD R24, -RZ, -R26 ;  /* 0x00000000ff187229 */ /* 0x008fd4000000091a */
[----:B------:R-:W-:Y:S02]  /*2350*/  FSEL R24, R24, R26, !P0 ;  /* 0x0000001a18187208 */ /* 0x000fe40004000000 */
[----:B------:R-:W-:-:S06]  /*2360*/  FSEL R25, R25, R27, !P0 ;  /* 0x0000001b19197208 */ /* 0x000fcc0004000000 */
[----:B--2---:R-:W-:Y:S01]  /*2370*/  DADD R28, R28, R24 ;  /* 0x000000001c1c7229 */ /* 0x004fe20000000018 */
[----:B------:R-:W2:Y:S06]  /*2380*/  LDG.E.64 R24, desc[UR4][R20.64+-0x8] ;  /* 0xfffff80414187981 */ /* 0x000eac000c1e1b00 */
[----:B------:R3:W-:Y:S04]  /*2390*/  STG.E.64 desc[UR4][R20.64+-0x10], R28 ;  /* 0xfffff01c14007986 */ /* 0x0007e8000c101b04 */
[----:B------:R-:W4:Y:S01]  /*23a0*/  LDG.E R42, desc[UR4][R22.64+-0x4] ;  /* 0xfffffc04162a7981 */ /* 0x000f22000c1e1900 */
[----:B0-----:R-:W-:Y:S01]  /*23b0*/  DMUL R32, R32, R18 ;  /* 0x0000001220207228 */ /* 0x001fe20000000000 */
[----:B----4-:R-:W0:Y:S02]  /*23c0*/  I2F.F64 R26, R42 ;  /* 0x0000002a001a7312 */ /* 0x010e240000201c00 */
[----:B0-----:R-:W-:-:S10]  /*23d0*/  DADD R18, -RZ, -R26 ;  /* 0x00000000ff127229 */ /* 0x001fd4000000091a */
[----:B------:R-:W-:Y:S02]  /*23e0*/  FSEL R26, R18, R26, !P0 ;  /* 0x0000001a121a7208 */ /* 0x000fe40004000000 */
[----:B------:R-:W-:Y:S02]  /*23f0*/  FSEL R27, R19, R27, !P0 ;  /* 0x0000001b131b7208 */ /* 0x000fe40004000000 */
[----:B------:R-:W4:Y:S04]  /*2400*/  LDG.E.64 R18, desc[UR4][R20.64] ;  /* 0x0000000414127981 */ /* 0x000f28000c1e1b00 */
[----:B--2---:R-:W-:-:S07]  /*2410*/  DADD R26, R24, R26 ;  /* 0x00000000181a7229 */ /* 0x004fce000000001a */
[----:B------:R0:W-:Y:S04]  /*2420*/  STG.E.64 desc[UR4][R20.64+-0x8], R26 ;  /* 0xfffff81a14007986 */ /* 0x0001e8000c101b04 */
[----:B------:R-:W2:Y:S01]  /*2430*/  LDG.E R44, desc[UR4][R22.64] ;  /* 0x00000004162c7981 */ /* 0x000ea2000c1e1900 */
[----:B------:R-:W-:Y:S01]  /*2440*/  DMUL R32, R32, R30 ;  /* 0x0000001e20207228 */ /* 0x000fe20000000000 */
[----:B--2---:R-:W1:Y:S02]  /*2450*/  I2F.F64 R24, R44 ;  /* 0x0000002c00187312 */ /* 0x004e640000201c00 */
[----:B-1----:R-:W-:-:S10]  /*2460*/  DADD R30, -RZ, -R24 ;  /* 0x00000000ff1e7229 */ /* 0x002fd40000000918 */
[----:B------:R-:W-:Y:S02]  /*2470*/  FSEL R30, R30, R24, !P0 ;  /* 0x000000181e1e7208 */ /* 0x000fe40004000000 */
[----:B------:R-:W-:-:S06]  /*2480*/  FSEL R31, R31, R25, !P0 ;  /* 0x000000191f1f7208 */ /* 0x000fcc0004000000 */
[----:B----4-:R-:W-:Y:S01]  /*2490*/  DADD R30, R18, R30 ;  /* 0x00000000121e7229 */ /* 0x010fe2000000001e */
[----:B------:R-:W2:Y:S06]  /*24a0*/  LDG.E.64 R18, desc[UR4][R20.64+0x8] ;  /* 0x0000080414127981 */ /* 0x000eac000c1e1b00 */
[----:B------:R-:W-:Y:S04]  /*24b0*/  STG.E.64 desc[UR4][R20.64], R30 ;  /* 0x0000001e14007986 */ /* 0x000fe8000c101b04 */
[----:B------:R-:W4:Y:S01]  /*24c0*/  LDG.E R42, desc[UR4][R22.64+0x4] ;  /* 0x00000404162a7981 */ /* 0x000f22000c1e1900 */
[----:B------:R-:W-:Y:S01]  /*24d0*/  DMUL R32, R32, R28 ;  /* 0x0000001c20207228 */ /* 0x000fe20000000000 */
[----:B----4-:R-:W3:Y:S02]  /*24e0*/  I2F.F64 R24, R42 ;  /* 0x0000002a00187312 */ /* 0x010ee40000201c00 */
[----:B---3--:R-:W-:-:S10]  /*24f0*/  DADD R28, -RZ, -R24 ;  /* 0x00000000ff1c7229 */ /* 0x008fd40000000918 */
[----:B------:R-:W-:Y:S02]  /*2500*/  FSEL R28, R28, R24, !P0 ;  /* 0x000000181c1c7208 */ /* 0x000fe40004000000 */
[----:B------:R-:W-:-:S06]  /*2510*/  FSEL R29, R29, R25, !P0 ;  /* 0x000000191d1d7208 */ /* 0x000fcc0004000000 */
[----:B--2---:R-:W-:Y:S01]  /*2520*/  DADD R28, R18, R28 ;  /* 0x00000000121c7229 */ /* 0x004fe2000000001c */
[----:B------:R-:W2:Y:S06]  /*2530*/  LDG.E.64 R18, desc[UR4][R20.64+0x10] ;  /* 0x0000100414127981 */ /* 0x000eac000c1e1b00 */
[----:B------:R-:W-:Y:S04]  /*2540*/  STG.E.64 desc[UR4][R20.64+0x8], R28 ;  /* 0x0000081c14007986 */ /* 0x000fe8000c101b04 */
[----:B------:R-:W3:Y:S01]  /*2550*/  LDG.E R44, desc[UR4][R22.64+0x8] ;  /* 0x00000804162c7981 */ /* 0x000ee2000c1e1900 */
[----:B------:R-:W-:Y:S01]  /*2560*/  DMUL R32, R32, R26 ;  /* 0x0000001a20207228 */ /* 0x000fe20000000000 */
[----:B---3--:R-:W0:Y:S02]  /*2570*/  I2F.F64 R24, R44 ;  /* 0x0000002c00187312 */ /* 0x008e240000201c00 */
[----:B0-----:R-:W-:-:S10]  /*2580*/  DADD R26, -RZ, -R24 ;  /* 0x00000000ff1a7229 */ /* 0x001fd40000000918 */
[----:B------:R-:W-:Y:S02]  /*2590*/  FSEL R26, R26, R24, !P0 ;  /* 0x000000181a1a7208 */ /* 0x000fe40004000000 */
[----:B------:R-:W-:-:S06]  /*25a0*/  FSEL R27, R27, R25, !P0 ;  /* 0x000000191b1b7208 */ /* 0x000fcc0004000000 */
[----:B--2---:R-:W-:Y:S01]  /*25b0*/  DADD R26, R18, R26 ;  /* 0x00000000121a7229 */ /* 0x004fe2000000001a */
[----:B------:R-:W2:Y:S06]  /*25c0*/  LDG.E.64 R18, desc[UR4][R20.64+0x18] ;  /* 0x0000180414127981 */ /* 0x000eac000c1e1b00 */
[----:B------:R0:W-:Y:S04]  /*25d0*/  STG.E.64 desc[UR4][R20.64+0x10], R26 ;  /* 0x0000101a14007986 */ /* 0x0001e8000c101b04 */
[----:B------:R1:W3:Y:S01]  /*25e0*/  LDG.E R42, desc[UR4][R22.64+0xc] ;  /* 0x00000c04162a7981 */ /* 0x0002e2000c1e1900 */
[----:B------:R-:W-:Y:S01]  /*25f0*/  DMUL R32, R32, R30 ;  /* 0x0000001e20207228 */ /* 0x000fe20000000000 */
[----:B------:R-:W-:-:S04]  /*2600*/  IADD3 R41, P1, PT, R41, -0x8, RZ ;  /* 0xfffffff829297810 */ /* 0x000fc80007f3e0ff */
[----:B------:R-:W-:Y:S02]  /*2610*/  IADD3.X R40, PT, PT, R40, -0x1, RZ, P1, !PT ;  /* 0xffffffff28287810 */ /* 0x000fe40000ffe4ff */
[----:B------:R-:W-:Y:S01]  /*2620*/  ISETP.NE.U32.AND P1, PT, R41, RZ, PT ;  /* 0x000000ff2900720c */ /* 0x000fe20003f25070 */
[----:B------:R-:W-:-:S03]  /*2630*/  DMUL R32, R32, R28 ;  /* 0x0000001c20207228 */ /* 0x000fc60000000000 */
[----:B------:R-:W-:-:S05]  /*2640*/  ISETP.NE.AND.EX P1, PT, R40, RZ, PT, P1 ;  /* 0x000000ff2800720c */ /* 0x000fca0003f25310 */
[----:B------:R-:W-:Y:S01]  /*2650*/  DMUL R32, R32, R26 ;  /* 0x0000001a20207228 */ /* 0x000fe20000000000 */
[----:B-1----:R-:W-:Y:S02]  /*2660*/  IADD3 R22, P2, PT, R22, 0x20, RZ ;  /* 0x0000002016167810 */ /* 0x002fe40007f5e0ff */
[----:B0-----:R-:W-:-:S03]  /*2670*/  IADD3 R26, P3, PT, R20, 0x40, RZ ;  /* 0x00000040141a7810 */ /* 0x001fc60007f7e0ff */
[----:B------:R-:W-:Y:S02]  /*2680*/  IMAD.X R23, RZ, RZ, R23, P2 ;  /* 0x000000ffff177224 */ /* 0x000fe400010e0617 */
[----:B------:R-:W-:Y:S01]  /*2690*/  IMAD.X R27, RZ, RZ, R21, P3 ;  /* 0x000000ffff1b7224 */ /* 0x000fe200018e0615 */
[----:B---3--:R-:W0:Y:S02]  /*26a0*/  I2F.F64 R24, R42 ;  /* 0x0000002a00187312 */ /* 0x008e240000201c00 */
[----:B0-----:R-:W-:-:S10]  /*26b0*/  DADD R30, -RZ, -R24 ;  /* 0x00000000ff1e7229 */ /* 0x001fd40000000918 */
[----:B------:R-:W-:Y:S02]  /*26c0*/  FSEL R24, R30, R24, !P0 ;  /* 0x000000181e187208 */ /* 0x000fe40004000000 */
[----:B------:R-:W-:-:S06]  /*26d0*/  FSEL R25, R31, R25, !P0 ;  /* 0x000000191f197208 */ /* 0x000fcc0004000000 */
[----:B--2---:R-:W-:-:S07]  /*26e0*/  DADD R24, R18, R24 ;  /* 0x0000000012187229 */ /* 0x004fce0000000018 */
[----:B------:R0:W-:Y:S01]  /*26f0*/  STG.E.64 desc[UR4][R20.64+0x18], R24 ;  /* 0x0000181814007986 */ /* 0x0001e2000c101b04 */
[----:B------:R-:W-:Y:S01]  /*2700*/  DMUL R18, R32, R24 ;  /* 0x0000001820127228 */ /* 0x000fe20000000000 */
[----:B------:R-:W-:Y:S10]  /*2710*/  @P1 BRA `(.L_x_14) ;  /* 0xfffffff800b41947 */ /* 0x000ff4000383ffff */
[----:B------:R-:W-:Y:S05]  /*2720*/  BSYNC.RECONVERGENT B2 ;  /* 0x0000000000027941 */ /* 0x000fea0003800200 */
.L_x_13:
[----:B------:R-:W-:Y:S02]  /*2730*/  IMAD.MOV.U32 R41, RZ, RZ, R34 ;  /* 0x000000ffff297224 */ /* 0x000fe400078e0022 */
[----:B------:R-:W-:-:S07]  /*2740*/  IMAD.MOV.U32 R40, RZ, RZ, R6 ;  /* 0x000000ffff287224 */ /* 0x000fce00078e0006 */
.L_x_12:
[----:B------:R-:W-:Y:S01]  /*2750*/  ISETP.NE.U32.AND P0, PT, R10, RZ, PT ;  /* 0x000000ff0a00720c */ /* 0x000fe20003f05070 */
[----:B------:R-:W-:Y:S03]  /*2760*/  BSSY.RECONVERGENT B2, `(.L_x_15) ;  /* 0x00000b2000027945 */ /* 0x000fe60003800200 */
[----:B------:R-:W-:-:S13]  /*2770*/  ISETP.NE.AND.EX P0, PT, RZ, RZ, PT, P0 ;  /* 0x000000ffff00720c */ /* 0x000fda0003f05300 */
[----:B------:R-:W-:Y:S05]  /*2780*/  @!P0 BRA `(.L_x_16) ;  /* 0x0000000800bc8947 */ /* 0x000fea0003800000 */
[----:B0-----:R-:W-:Y:S01]  /*2790*/  IADD3 R20, P1, PT, R10, -0x1, RZ ;  /* 0xffffffff0a147810 */ /* 0x001fe20007f3e0ff */
[----:B------:R-:W-:Y:S01]  /*27a0*/  BSSY.RECONVERGENT B3, `(.L_x_17) ;  /* 0x0000061000037945 */ /* 0x000fe20003800200 */
[----:B------:R-:W-:Y:S02]  /*27b0*/  ISETP.NE.U32.AND P2, PT, R11, RZ, PT ;  /* 0x000000ff0b00720c */ /* 0x000fe40003f45070 */
[----:B------:R-:W-:Y:S01]  /*27c0*/  ISETP.GE.U32.AND P0, PT, R20, 0x3, PT ;  /* 0x000000031400780c */ /* 0x000fe20003f06070 */
[----:B------:R-:W-:-:S05]  /*27d0*/  IMAD.X R20, RZ, RZ, -0x1, P1 ;  /* 0xffffffffff147424 */ /* 0x000fca00008e06ff */
[----:B------:R-:W-:Y:S02]  /*27e0*/  ISETP.GE.U32.AND.EX P1, PT, R20, RZ, PT, P0 ;  /* 0x000000ff1400720c */ /* 0x000fe40003f26100 */
[----:B------:R-:W-:-:S11]  /*27f0*/  ISETP.NE.AND.EX P0, PT, RZ, RZ, PT, P2 ;  /* 0x000000ffff00720c */ /* 0x000fd60003f05320 */
[----:B------:R-:W-:Y:S05]  /*2800*/  @!P1 BRA `(.L_x_18) ;  /* 0x0000000400689947 */ /* 0x000fea0003800000 */
[----:B------:R-:W0:Y:S01]  /*2810*/  LDCU.64 UR6, c[0x0][0x398] ;  /* 0x00007300ff0677ac */ /* 0x000e220008000a00 */
[-C--:B------:R-:W-:Y:S02]  /*2820*/  IMAD R22, R43, R16.reuse, RZ ;  /* 0x000000102b167224 */ /* 0x080fe400078e02ff */
[----:B------:R-:W-:Y:S02]  /*2830*/  IMAD.MOV.U32 R20, RZ, RZ, R41 ;  /* 0x000000ffff147224 */ /* 0x000fe400078e0029 */
        /* <DEDUP_REMOVED lines=10> */
[----:B------:R-:W-:Y:S01]  /*28e0*/  ISETP.NE.U32.AND P1, PT, R37, RZ, PT ;  /* 0x000000ff2500720c */ /* 0x000fe20003f25070 */
[----:B------:R-:W-:Y:S01]  /*28f0*/  IMAD.MOV.U32 R23, RZ, RZ, RZ ;  /* 0x000000ffff177224 */ /* 0x000fe200078e00ff */
[----:B------:R-:W-:Y:S02]  /*2900*/  IADD3 R22, P2, PT, R41, 0x1, RZ ;  /* 0x0000000129167810 */ /* 0x000fe40007f5e0ff */
[----:B------:R-:W-:-:S03]  /*2910*/  ISETP.NE.AND.EX P1, PT, R38, RZ, PT, P1 ;  /* 0x000000ff2600720c */ /* 0x000fc60003f25310 */
[----:B0-----:R-:W-:-:S04]  /*2920*/  IMAD.WIDE.U32 R26, R39, R16, R22 ;  /* 0x00000010271a7225 */ /* 0x001fc800078e0016 */
[----:B------:R-:W-:Y:S01]  /*2930*/  IMAD.IADD R23, R45, 0x1, R27 ;  /* 0x000000012d177824 */ /* 0x000fe200078e021b */
[----:B--2---:R-:W0:Y:S02]  /*2940*/  I2F.F64 R24, R30 ;  /* 0x0000001e00187312 */ /* 0x004e240000201c00 */
[----:B0-----:R-:W-:-:S10]  /*2950*/  DADD R20, -RZ, -R24 ;  /* 0x00000000ff147229 */ /* 0x001fd40000000918 */
[----:B------:R-:W-:Y:S02]  /*2960*/  FSEL R20, R20, R24, !P1 ;  /* 0x0000001814147208 */ /* 0x000fe40004800000 */
[----:B------:R-:W-:Y:S02]  /*2970*/  FSEL R21, R21, R25, !P1 ;  /* 0x0000001915157208 */ /* 0x000fe40004800000 */
[----:B------:R-:W-:-:S04]  /*2980*/  LEA R24, P3, R26, UR6, 0x2 ;  /* 0x000000061a187c11 */ /* 0x000fc8000f8610ff */
[----:B---3--:R-:W-:Y:S01]  /*2990*/  DADD R20, R28, R20 ;  /* 0x000000001c147229 */ /* 0x008fe20000000014 */
[----:B------:R-:W-:-:S06]  /*29a0*/  LEA.HI.X R25, R26, UR7, R23, 0x2, P3 ;  /* 0x000000071a197c11 */ /* 0x000fcc00098f1417 */
[----:B------:R0:W-:Y:S04]  /*29b0*/  STG.E.64 desc[UR4][R32.64], R20 ;  /* 0x0000001420007986 */ /* 0x0001e8000c101b04 */
[----:B------:R1:W2:Y:S01]  /*29c0*/  LDG.E R42, desc[UR4][R24.64] ;  /* 0x00000004182a7981 */ /* 0x0002a2000c1e1900 */
[----:B------:R-:W-:Y:S02]  /*29d0*/  IMAD.X R23, RZ, RZ, R40, P2 ;  /* 0x000000ffff177224 */ /* 0x000fe400010e0628 */
[----:B------:R-:W-:-:S03]  /*29e0*/  IMAD.SHL.U32 R29, R22, 0x8, RZ ;  /* 0x00000008161d7824 */ /* 0x000fc600078e00ff */
[----:B------:R-:W-:Y:S02]  /*29f0*/  SHF.L.U64.HI R23, R22, 0x3, R23 ;  /* 0x0000000316177819 */ /* 0x000fe40000010217 */
[----:B------:R-:W-:Y:S02]  /*2a00*/  LOP3.LUT R29, R29, 0xfffffff8, RZ, 0xc0, !PT ;  /* 0xfffffff81d1d7812 */ /* 0x000fe400078ec0ff */
[----:B------:R-:W-:Y:S02]  /*2a10*/  LOP3.LUT R23, R23, 0x7, RZ, 0xc0, !PT ;  /* 0x0000000717177812 */ /* 0x000fe400078ec0ff */
[----:B------:R-:W-:-:S05]  /*2a20*/  IADD3 R28, P2, PT, R29, R4, RZ ;  /* 0x000000041d1c7210 */ /* 0x000fca0007f5e0ff */
[----:B------:R-:W-:-:S05]  /*2a30*/  IMAD.X R29, R23, 0x1, R8, P2 ;  /* 0x00000001171d7824 */ /* 0x000fca00010e0608 */
[----:B------:R-:W3:Y:S01]  /*2a40*/  LDG.E.64 R30, desc[UR4][R28.64] ;  /* 0x000000041c1e7981 */ /* 0x000ee2000c1e1b00 */
[----:B-1----:R-:W-:Y:S01]  /*2a50*/  IADD3 R24, P2, PT, R41, 0x2, RZ ;  /* 0x0000000229187810 */ /* 0x002fe20007f5e0ff */
[----:B------:R-:W-:Y:S01]  /*2a60*/  IMAD.MOV.U32 R25, RZ, RZ, RZ ;  /* 0x000000ffff197224 */ /* 0x000fe200078e00ff */
[----:B--2---:R-:W1:Y:S02]  /*2a70*/  I2F.F64 R26, R42 ;  /* 0x0000002a001a7312 */ /* 0x004e640000201c00 */
[----:B-1----:R-:W-:-:S10]  /*2a80*/  DADD R22, -RZ, -R26 ;  /* 0x00000000ff167229 */ /* 0x002fd4000000091a */
[----:B------:R-:W-:Y:S02]  /*2a90*/  FSEL R22, R22, R26, !P1 ;  /* 0x0000001a16167208 */ /* 0x000fe40004800000 */
[----:B------:R-:W-:Y:S01]  /*2aa0*/  FSEL R23, R23, R27, !P1 ;  /* 0x0000001b17177208 */ /* 0x000fe20004800000 */
[----:B------:R-:W-:-:S04]  /*2ab0*/  IMAD.WIDE.U32 R26, R39, R16, R24 ;  /* 0x00000010271a7225 */ /* 0x000fc800078e0018 */
[----:B------:R-:W-:Y:S01]  /*2ac0*/  IMAD.IADD R25, R45, 0x1, R27 ;  /* 0x000000012d197824 */ /* 0x000fe200078e021b */
[----:B---3--:R-:W-:Y:S01]  /*2ad0*/  DADD R22, R30, R22 ;  /* 0x000000001e167229 */ /* 0x008fe20000000016 */
[----:B------:R-:W-:-:S04]  /*2ae0*/  LEA R30, P3, R26, UR6, 0x2 ;  /* 0x000000061a1e7c11 */ /* 0x000fc8000f8610ff */
[----:B------:R-:W-:Y:S02]  /*2af0*/  LEA.HI.X R31, R26, UR7, R25, 0x2, P3 ;  /* 0x000000071a1f7c11 */ /* 0x000fe400098f1419 */
[----:B------:R1:W-:Y:S04]  /*2b00*/  STG.E.64 desc[UR4][R28.64], R22 ;  /* 0x000000161c007986 */ /* 0x0003e8000c101b04 */
[----:B------:R-:W1:Y:S01]  /*2b10*/  LDG.E R42, desc[UR4][R30.64] ;  /* 0x000000041e2a7981 */ /* 0x000e62000c1e1900 */
[----:B------:R-:W-:Y:S02]  /*2b20*/  IMAD.X R27, RZ, RZ, R40, P2 ;  /* 0x000000ffff1b7224 */ /* 0x000fe400010e0628 */
[----:B------:R-:W-:-:S03]  /*2b30*/  IMAD.SHL.U32 R25, R24, 0x8, RZ ;  /* 0x0000000818197824 */ /* 0x000fc600078e00ff */
[----:B------:R-:W-:Y:S02]  /*2b40*/  SHF.L.U64.HI R27, R24, 0x3, R27 ;  /* 0x00000003181b7819 */ /* 0x000fe4000001021b */
[----:B------:R-:W-:Y:S02]  /*2b50*/  LOP3.LUT R25, R25, 0xfffffff8, RZ, 0xc0, !PT ;  /* 0xfffffff819197812 */ /* 0x000fe400078ec0ff */
[----:B------:R-:W-:Y:S02]  /*2b60*/  LOP3.LUT R27, R27, 0x7, RZ, 0xc0, !PT ;  /* 0x000000071b1b7812 */ /* 0x000fe400078ec0ff */
[----:B------:R-:W-:-:S05]  /*2b70*/  IADD3 R24, P2, PT, R25, R4, RZ ;  /* 0x0000000419187210 */ /* 0x000fca0007f5e0ff */
[----:B------:R-:W-:-:S05]  /*2b80*/  IMAD.X R25, R27, 0x1, R8, P2 ;  /* 0x000000011b197824 */ /* 0x000fca00010e0608 */
[----:B0-----:R-:W2:Y:S01]  /*2b90*/  LDG.E.64 R32, desc[UR4][R24.64] ;  /* 0x0000000418207981 */ /* 0x001ea2000c1e1b00 */
[----:B-1----:R-:W0:Y:S02]  /*2ba0*/  I2F.F64 R28, R42 ;  /* 0x0000002a001c7312 */ /* 0x002e240000201c00 */
[----:B0-----:R-:W-:-:S10]  /*2bb0*/  DADD R26, -RZ, -R28 ;  /* 0x00000000ff1a7229 */ /* 0x001fd4000000091c */
[----:B------:R-:W-:Y:S02]  /*2bc0*/  FSEL R30, R26, R28, !P1 ;  /* 0x0000001c1a1e7208 */ /* 0x000fe40004800000 */
[----:B------:R-:W-:Y:S01]  /*2bd0*/  FSEL R31, R27, R29, !P1 ;  /* 0x0000001d1b1f7208 */ /* 0x000fe20004800000 */
[----:B------:R-:W-:Y:S01]  /*2be0*/  IMAD.MOV.U32 R27, RZ, RZ, RZ ;  /* 0x000000ffff1b7224 */ /* 0x000fe200078e00ff */
[----:B------:R-:W-:-:S04]  /*2bf0*/  IADD3 R26, P2, PT, R41, 0x3, RZ ;  /* 0x00000003291a7810 */ /* 0x000fc80007f5e0ff */
[----:B--2---:R-:W-:Y:S01]  /*2c00*/  DADD R30, R32, R30 ;  /* 0x00000000201e7229 */ /* 0x004fe2000000001e */
[----:B------:R-:W-:-:S04]  /*2c10*/  IMAD.WIDE.U32 R28, R39, R16, R26 ;  /* 0x00000010271c7225 */ /* 0x000fc800078e001a */
[----:B------:R-:W-:Y:S01]  /*2c20*/  IMAD.IADD R45, R45, 0x1, R29 ;  /* 0x000000012d2d7824 */ /* 0x000fe200078e021d */
[C---:B------:R-:W-:Y:S01]  /*2c30*/  LEA R32, P3, R28.reuse, UR6, 0x2 ;  /* 0x000000061c207c11 */ /* 0x040fe2000f8610ff */
[----:B------:R0:W-:Y:S03]  /*2c40*/  STG.E.64 desc[UR4][R24.64], R30 ;  /* 0x0000001e18007986 */ /* 0x0001e6000c101b04 */
[----:B------:R-:W-:-:S05]  /*2c50*/  LEA.HI.X R33, R28, UR7, R45, 0x2, P3 ;  /* 0x000000071c217c11 */ /* 0x000fca00098f142d */
[----:B------:R-:W2:Y:S01]  /*2c60*/  LDG.E R32, desc[UR4][R32.64] ;  /* 0x0000000420207981 */ /* 0x000ea2000c1e1900 */
        /* <DEDUP_REMOVED lines=8> */
[----:B------:R-:W-:Y:S01]  /*2cf0*/  DMUL R18, R18, R20 ;  /* 0x0000001412127228 */ /* 0x000fe20000000000 */
[----:B------:R-:W-:Y:S02]  /*2d00*/  VIADD R41, R41, 0x4 ;  /* 0x0000000429297836 */ /* 0x000fe40000000000 */
[----:B------:R-:W-:-:S05]  /*2d10*/  IMAD.MOV.U32 R40, RZ, RZ, RZ ;  /* 0x000000ffff287224 */ /* 0x000fca00078e00ff */
[----:B------:R-:W-:-:S08]  /*2d20*/  DMUL R18, R18, R22 ;  /* 0x0000001612127228 */ /* 0x000fd00000000000 */
[----:B------:R-:W-:Y:S01]  /*2d30*/  DMUL R18, R18, R30 ;  /* 0x0000001e12127228 */ /* 0x000fe20000000000 */
[----:B--2---:R-:W0:Y:S02]  /*2d40*/  I2F.F64 R44, R32 ;  /* 0x00000020002c7312 */ /* 0x004e240000201c00 */
[----:B0-----:R-:W-:-:S10]  /*2d50*/  DADD R24, -RZ, -R44 ;  /* 0x00000000ff187229 */ /* 0x001fd4000000092c */
[----:B------:R-:W-:Y:S02]  /*2d60*/  FSEL R24, R24, R44, !P1 ;  /* 0x0000002c18187208 */ /* 0x000fe40004800000 */
[----:B------:R-:W-:-:S06]  /*2d70*/  FSEL R25, R25, R45, !P1 ;  /* 0x0000002d19197208 */ /* 0x000fcc0004800000 */
[----:B---3--:R-:W-:-:S07]  /*2d80*/  DADD R24, R26, R24 ;  /* 0x000000001a187229 */ /* 0x008fce0000000018 */
[----:B------:R0:W-:Y:S01]  /*2d90*/  STG.E.64 desc[UR4][R28.64], R24 ;  /* 0x000000181c007986 */ /* 0x0001e2000c101b04 */
[----:B------:R-:W-:-:S11]  /*2da0*/  DMUL R18, R18, R24 ;  /* 0x0000001812127228 */ /* 0x000fd60000000000 */
.L_x_18:
[----:B------:R-:W-:Y:S05]  /*2db0*/  BSYNC.RECONVERGENT B3 ;  /* 0x0000000000037941 */ /* 0x000fea0003800200 */
.L_x_17:
[----:B------:R-:W-:Y:S05]  /*2dc0*/  @!P0 BRA `(.L_x_16) ;  /* 0x00000004002c8947 */ /* 0x000fea0003800000 */
[----:B------:R-:W-:Y:S01]  /*2dd0*/  ISETP.NE.U32.AND P0, PT, R11, 0x1, PT ;  /* 0x000000010b00780c */ /* 0x000fe20003f05070 */
[----:B------:R-:W-:Y:S01]  /*2de0*/  BSSY.RECONVERGENT B3, `(.L_x_19) ;  /* 0x0000032000037945 */ /* 0x000fe20003800200 */
[----:B------:R-:W-:Y:S02]  /*2df0*/  LOP3.LUT P1, RZ, R16, 0x1, RZ, 0xc0, !PT ;  /* 0x0000000110ff7812 */ /* 0x000fe4000782c0ff */
[----:B------:R-:W-:-:S13]  /*2e00*/  ISETP.NE.AND.EX P0, PT, RZ, RZ, PT, P0 ;  /* 0x000000ffff00720c */ /* 0x000fda0003f05300 */
[----:B------:R-:W-:Y:S05]  /*2e10*/  @!P0 BRA `(.L_x_20) ;  /* 0x0000000000b88947 */ /* 0x000fea0003800000 */
[----:B------:R-:W1:Y:S01]  /*2e20*/  LDCU.64 UR6, c[0x0][0x398] ;  /* 0x00007300ff0677ac */ /* 0x000e620008000a00 */
[-C--:B------:R-:W-:Y:S02]  /*2e30*/  IMAD R22, R43, R16.reuse, RZ ;  /* 0x000000102b167224 */ /* 0x080fe400078e02ff */
[----:B------:R-:W-:Y:S02]  /*2e40*/  IMAD.MOV.U32 R20, RZ, RZ, R41 ;  /* 0x000000ffff147224 */ /* 0x000fe400078e0029 */
        /* <DEDUP_REMOVED lines=10> */
[----:B------:R-:W-:Y:S01]  /*2ef0*/  ISETP.NE.U32.AND P0, PT, R37, RZ, PT ;  /* 0x000000ff2500720c */ /* 0x000fe20003f05070 */
[----:B0-----:R-:W-:Y:S01]  /*2f00*/  IMAD.MOV.U32 R25, RZ, RZ, RZ ;  /* 0x000000ffff197224 */ /* 0x001fe200078e00ff */
[----:B------:R-:W-:Y:S02]  /*2f10*/  IADD3 R24, P2, PT, R41, 0x1, RZ ;  /* 0x0000000129187810 */ /* 0x000fe40007f5e0ff */
[----:B------:R-:W-:Y:S01]  /*2f20*/  ISETP.NE.AND.EX P0, PT, R38, RZ, PT, P0 ;  /* 0x000000ff2600720c */ /* 0x000fe20003f05300 */
[----:B--2---:R-:W0:Y:S02]  /*2f30*/  I2F.F64 R22, R32 ;  /* 0x0000002000167312 */ /* 0x004e240000201c00 */
[----:B0-----:R-:W-:-:S10]  /*2f40*/  DADD R20, -RZ, -R22 ;  /* 0x00000000ff147229 */ /* 0x001fd40000000916 */
[----:B------:R-:W-:Y:S02]  /*2f50*/  FSEL R28, R20, R22, !P0 ;  /* 0x00000016141c7208 */ /* 0x000fe40004000000 */
[----:B------:R-:W-:Y:S01]  /*2f60*/  FSEL R29, R21, R23, !P0 ;  /* 0x00000017151d7208 */ /* 0x000fe20004000000 */
[----:B------:R-:W-:-:S04]  /*2f70*/  IMAD.WIDE.U32 R22, R39, R16, R24 ;  /* 0x0000001027167225 */ /* 0x000fc800078e0018 */
[----:B------:R-:W-:Y:S01]  /*2f80*/  IMAD.IADD R45, R45, 0x1, R23 ;  /* 0x000000012d2d7824 */ /* 0x000fe200078e0217 */
[----:B------:R-:W-:Y:S01]  /*2f90*/  LEA R20, P3, R22, UR6, 0x2 ;  /* 0x0000000616147c11 */ /* 0x000fe2000f8610ff */
[----:B---3--:R-:W-:-:S03]  /*2fa0*/  DADD R28, R30, R28 ;  /* 0x000000001e1c7229 */ /* 0x008fc6000000001c */
[----:B------:R-:W-:-:S04]  /*2fb0*/  LEA.HI.X R21, R22, UR7, R45, 0x2, P3 ;  /* 0x0000000716157c11 */ /* 0x000fc800098f142d */
[----:B------:R1:W-:Y:S04]  /*2fc0*/  STG.E.64 desc[UR4][R26.64], R28 ;  /* 0x0000001c1a007986 */ /* 0x0003e8000c101b04 */
        /* <DEDUP_REMOVED lines=11> */
[----:B------:R-:W-:Y:S01]  /*3080*/  IMAD.MOV.U32 R40, RZ, RZ, RZ ;  /* 0x000000ffff287224 */ /* 0x000fe200078e00ff */
[----:B--2---:R-:W0:Y:S02]  /*3090*/  I2F.F64 R32, R32 ;  /* 0x0000002000207312 */ /* 0x004e240000201c00 */
[----:B0-----:R-:W-:-:S10]  /*30a0*/  DADD R24, -RZ, -R32 ;  /* 0x00000000ff187229 */ /* 0x001fd40000000920 */
[----:B------:R-:W-:Y:S02]  /*30b0*/  FSEL R20, R24, R32, !P0 ;  /* 0x0000002018147208 */ /* 0x000fe40004000000 */
[----:B------:R-:W-:-:S06]  /*30c0*/  FSEL R21, R25, R33, !P0 ;  /* 0x0000002119157208 */ /* 0x000fcc0004000000 */
[----:B---3--:R-:W-:-:S07]  /*30d0*/  DADD R20, R30, R20 ;  /* 0x000000001e147229 */ /* 0x008fce0000000014 */
[----:B------:R1:W-:Y:S01]  /*30e0*/  STG.E.64 desc[UR4][R22.64], R20 ;  /* 0x0000001416007986 */ /* 0x0003e2000c101b04 */
[----:B------:R-:W-:-:S11]  /*30f0*/  DMUL R18, R18, R20 ;  /* 0x0000001412127228 */ /* 0x000fd60000000000 */
.L_x_20:
[----:B------:R-:W-:Y:S05]  /*3100*/  BSYNC.RECONVERGENT B3 ;  /* 0x0000000000037941 */ /* 0x000fea0003800200 */
.L_x_19:
[----:B------:R-:W-:Y:S05]  /*3110*/  @!P1 BRA `(.L_x_16) ;  /* 0x0000000000589947 */ /* 0x000fea0003800000 */
[----:B------:R-:W2:Y:S01]  /*3120*/  LDCU.64 UR6, c[0x0][0x398] ;  /* 0x00007300ff0677ac */ /* 0x000ea20008000a00 */
[-C--:B-1----:R-:W-:Y:S02]  /*3130*/  IMAD R22, R43, R16.reuse, RZ ;  /* 0x000000102b167224 */ /* 0x082fe400078e02ff */
[----:B------:R-:W-:Y:S02]  /*3140*/  IMAD.MOV.U32 R20, RZ, RZ, R41 ;  /* 0x000000ffff147224 */ /* 0x000fe400078e0029 */
[----:B------:R-:W-:Y:S02]  /*3150*/  IMAD.MOV.U32 R21, RZ, RZ, R40 ;  /* 0x000000ffff157224 */ /* 0x000fe400078e0028 */
[C---:B------:R-:W-:Y:S02]  /*3160*/  IMAD R17, R39.reuse, R17, R22 ;  /* 0x0000001127117224 */ /* 0x040fe400078e0216 */
[----:B------:R-:W-:-:S04]  /*3170*/  IMAD.WIDE.U32 R20, R39, R16, R20 ;  /* 0x0000001027147225 */ /* 0x000fc800078e0014 */
[----:B------:R-:W-:Y:S01]  /*3180*/  IMAD.IADD R17, R17, 0x1, R21 ;  /* 0x0000000111117824 */ /* 0x000fe200078e0215 */
[----:B--2---:R-:W-:-:S04]  /*3190*/  LEA R16, P0, R20, UR6, 0x2 ;  /* 0x0000000614107c11 */ /* 0x004fc8000f8010ff */
[----:B------:R-:W-:-:S05]  /*31a0*/  LEA.HI.X R17, R20, UR7, R17, 0x2, P0 ;  /* 0x0000000714117c11 */ /* 0x000fca00080f1411 */
[----:B------:R-:W2:Y:S01]  /*31b0*/  LDG.E R16, desc[UR4][R16.64] ;  /* 0x0000000410107981 */ /* 0x000ea2000c1e1900 */
[----:B------:R-:W-:-:S04]  /*31c0*/  LEA R20, P0, R41, R4, 0x3 ;  /* 0x0000000429147211 */ /* 0x000fc800078018ff */
[----:B------:R-:W-:-:S05]  /*31d0*/  LEA.HI.X R21, R41, R8, R40, 0x3, P0 ;  /* 0x0000000829157211 */ /* 0x000fca00000f1c28 */
[----:B------:R-:W3:Y:S01]  /*31e0*/  LDG.E.64 R22, desc[UR4][R20.64] ;  /* 0x0000000414167981 */ /* 0x000ee2000c1e1b00 */
[----:B------:R-:W-:-:S04]  /*31f0*/  ISETP.NE.U32.AND P0, PT, R37, RZ, PT ;  /* 0x000000ff2500720c */ /* 0x000fc80003f05070 */
[----:B------:R-:W-:Y:S01]  /*3200*/  ISETP.NE.AND.EX P0, PT, R38, RZ, PT, P0 ;  /* 0x000000ff2600720c */ /* 0x000fe20003f05300 */
[----:B--2---:R-:W0:Y:S02]  /*3210*/  I2F.F64 R26, R16 ;  /* 0x00000010001a7312 */ /* 0x004e240000201c00 */
[----:B0-----:R-:W-:-:S10]  /*3220*/  DADD R24, -RZ, -R26 ;  /* 0x00000000ff187229 */ /* 0x001fd4000000091a */
[----:B------:R-:W-:Y:S02]  /*3230*/  FSEL R24, R24, R26, !P0 ;  /* 0x0000001a18187208 */ /* 0x000fe40004000000 */
[----:B------:R-:W-:-:S06]  /*3240*/  FSEL R25, R25, R27, !P0 ;  /* 0x0000001b19197208 */ /* 0x000fcc0004000000 */
[----:B---3--:R-:W-:-:S07]  /*3250*/  DADD R22, R22, R24 ;  /* 0x0000000016167229 */ /* 0x008fce0000000018 */
[----:B------:R2:W-:Y:S01]  /*3260*/  STG.E.64 desc[UR4][R20.64], R22 ;  /* 0x0000001614007986 */ /* 0x0005e2000c101b04 */
[----:B------:R-:W-:-:S11]  /*3270*/  DMUL R18, R18, R22 ;  /* 0x0000001612127228 */ /* 0x000fd60000000000 */
.L_x_16:
[----:B------:R-:W-:Y:S05]  /*3280*/  BSYNC.RECONVERGENT B2 ;  /* 0x0000000000027941 */ /* 0x000fea0003800200 */
.L_x_15:
[----:B------:R-:W3:Y:S01]  /*3290*/  LDCU.64 UR6, c[0x0][0x380] ;  /* 0x00007000ff0677ac */ /* 0x000ee20008000a00 */
[C---:B------:R-:W-:Y:S01]  /*32a0*/  ISETP.GE.U32.AND P0, PT, R0.reuse, R5, PT ;  /* 0x000000050000720c */ /* 0x040fe20003f06070 */
[----:B------:R-:W-:Y:S01]  /*32b0*/  DFMA R14, R18, R12, R14 ;  /* 0x0000000c120e722b */ /* 0x000fe2000000000e */
[----:B012---:R-:W-:Y:S02]  /*32c0*/  IADD3 R20, P2, PT, R0, 0x1, RZ ;  /* 0x0000000100147810 */ /* 0x007fe40007f5e0ff */
[----:B------:R-:W-:-:S03]  /*32d0*/  ISETP.GE.AND.EX P0, PT, R3, R2, PT, P0 ;  /* 0x000000020300720c */ /* 0x000fc60003f06300 */
[----:B------:R-:W-:Y:S01]  /*32e0*/  IMAD.X R21, RZ, RZ, R3, P2 ;  /* 0x000000ffff157224 */ /* 0x000fe200010e0603 */
[----:B---3--:R-:W-:-:S04]  /*32f0*/  ISETP.GE.U32.AND P1, PT, R20, UR6, PT ;  /* 0x0000000614007c0c */ /* 0x008fc8000bf26070 */
[----:B------:R-:W-:-:S05]  /*3300*/  ISETP.GE.AND.EX P1, PT, R21, UR7, PT, P1 ;  /* 0x0000000715007c0c */ /* 0x000fca000bf26310 */
[----:B------:R-:W-:Y:S08]  /*3310*/  @P0 BRA `(.L_x_21) ;  /* 0x0000000000080947 */ /* 0x000ff00003800000 */
[----:B------:R-:W-:Y:S01]  /*3320*/  DADD R12, -RZ, -R12 ;  /* 0x00000000ff0c7229 */ /* 0x000fe2000000090c */
[----:B------:R-:W-:Y:S10]  /*3330*/  @!P1 BRA `(.L_x_22) ;  /* 0xffffffe800ec9947 */ /* 0x000ff4000383ffff */
.L_x_21:
[----:B------:R-:W-:Y:S05]  /*3340*/  BSYNC.RECONVERGENT B0 ;  /* 0x0000000000007941 */ /* 0x000fea0003800200 */
.L_x_11:
[----:B------:R-:W-:Y:S05]  /*3350*/  BRA `(.L_x_9) ;  /* 0x0000000000d07947 */ /* 0x000fea0003800000 */
.L_x_10:
[C---:B------:R-:W-:Y:S01]  /*3360*/  ISETP.GT.U32.AND P0, PT, R5.reuse, R20, PT ;  /* 0x000000140500720c */ /* 0x040fe20003f04070 */
[----:B------:R-:W-:Y:S01]  /*3370*/  BSSY.RECONVERGENT B0, `(.L_x_23) ;  /* 0x0000022000007945 */ /* 0x000fe20003800200 */
[----:B------:R-:W-:Y:S02]  /*3380*/  LOP3.LUT R9, RZ, R0, RZ, 0x33, !PT ;  /* 0x00000000ff097212 */ /* 0x000fe400078e33ff */
[----:B------:R-:W-:Y:S02]  /*3390*/  CS2R R14, SRZ ;  /* 0x00000000000e7805 */ /* 0x000fe4000001ff00 */
[----:B------:R-:W-:Y:S02]  /*33a0*/  ISETP.GT.AND.EX P0, PT, R2, R21, PT, P0 ;  /* 0x000000150200720c */ /* 0x000fe40003f04300 */
[----:B------:R-:W-:Y:S02]  /*33b0*/  IADD3 R4, P2, PT, -R0, R6, RZ ;  /* 0x0000000600047210 */ /* 0x000fe40007f5e1ff */
[----:B------:R-:W-:-:S02]  /*33c0*/  SEL R8, R5, R20, P0 ;  /* 0x0000001405087207 */ /* 0x000fc40000000000 */
[----:B------:R-:W-:Y:S02]  /*33d0*/  LOP3.LUT R11, RZ, R3, RZ, 0x33, !PT ;  /* 0x00000003ff0b7212 */ /* 0x000fe400078e33ff */
[----:B------:R-:W-:Y:S02]  /*33e0*/  IADD3 R9, P1, PT, R9, R8, RZ ;  /* 0x0000000809097210 */ /* 0x000fe40007f3e0ff */
[----:B------:R-:W-:Y:S02]  /*33f0*/  SEL R10, R2, R21, P0 ;  /* 0x00000015020a7207 */ /* 0x000fe40000000000 */
[----:B------:R-:W-:-:S03]  /*3400*/  IADD3 R4, P3, PT, R4, -0x2, RZ ;  /* 0xfffffffe04047810 */ /* 0x000fc60007f7e0ff */
[----:B------:R-:W-:Y:S01]  /*3410*/  IMAD.X R11, R11, 0x1, R10, P1 ;  /* 0x000000010b0b7824 */ /* 0x000fe200008e060a */
[----:B------:R-:W-:Y:S02]  /*3420*/  IADD3.X R8, PT, PT, ~R3, -0x1, R7, P3, P2 ;  /* 0xffffffff03087810 */ /* 0x000fe40001fe4507 */
[----:B------:R-:W-:-:S04]  /*3430*/  ISETP.LT.U32.AND P1, PT, R9, R4, PT ;  /* 0x000000040900720c */ /* 0x000fc80003f21070 */
[----:B------:R-:W-:-:S04]  /*3440*/  ISETP.LT.U32.AND.EX P1, PT, R11, R8, PT, P1 ;  /* 0x000000080b00720c */ /* 0x000fc80003f21110 */
[----:B------:R-:W-:Y:S02]  /*3450*/  SEL R9, R9, R4, P1 ;  /* 0x0000000409097207 */ /* 0x000fe40000800000 */
[----:B------:R-:W-:Y:S02]  /*3460*/  SEL R8, R11, R8, P1 ;  /* 0x000000080b087207 */ /* 0x000fe40000800000 */
[----:B------:R-:W-:-:S04]  /*3470*/  LOP3.LUT R4, R9, 0x3, RZ, 0xc0, !PT ;  /* 0x0000000309047812 */ /* 0x000fc800078ec0ff */
[----:B------:R-:W-:-:S04]  /*3480*/  ISETP.NE.U32.AND P0, PT, R4, 0x3, PT ;  /* 0x000000030400780c */ /* 0x000fc80003f05070 */
[----:B------:R-:W-:-:S13]  /*3490*/  ISETP.NE.AND.EX P0, PT, RZ, RZ, PT, P0 ;  /* 0x000000ffff00720c */ /* 0x000fda0003f05300 */
[----:B------:R-:W-:Y:S05]  /*34a0*/  @!P0 BRA `(.L_x_24) ;  /* 0x0000000000388947 */ /* 0x000fea0003800000 */
[----:B------:R-:W-:Y:S01]  /*34b0*/  VIADD R4, R9, 0x1 ;  /* 0x0000000109047836 */ /* 0x000fe20000000000 */
[----:B------:R-:W-:Y:S01]  /*34c0*/  BSSY.RECONVERGENT B2, `(.L_x_24) ;  /* 0x000000c000027945 */ /* 0x000fe20003800200 */
[----:B------:R-:W-:-:S03]  /*34d0*/  CS2R R14, SRZ ;  /* 0x00000000000e7805 */ /* 0x000fc6000001ff00 */
[----:B------:R-:W-:-:S07]  /*34e0*/  LOP3.LUT R11, R4, 0x3, RZ, 0xc0, !PT ;  /* 0x00000003040b7812 */ /* 0x000fce00078ec0ff */
.L_x_25:
[----:B------:R-:W-:Y:S01]  /*34f0*/  IADD3 R4, P1, PT, R20, -R0, RZ ;  /* 0x8000000014047210 */ /* 0x000fe20007f3e0ff */
[--C-:B------:R-:W-:Y:S02]  /*3500*/  DADD R14, R14, R12.reuse ;  /* 0x000000000e0e7229 */ /* 0x100fe4000000000c */
[----:B------:R-:W-:Y:S01]  /*3510*/  DADD R12, -RZ, -R12 ;  /* 0x00000000ff0c7229 */ /* 0x000fe2000000090c */
[----:B------:R-:W-:Y:S01]  /*3520*/  ISETP.NE.U32.AND P0, PT, R4, R11, PT ;  /* 0x0000000b0400720c */ /* 0x000fe20003f05070 */
[----:B------:R-:W-:Y:S01]  /*3530*/  IMAD.X R4, R21, 0x1, ~R3, P1 ;  /* 0x0000000115047824 */ /* 0x000fe200008e0e03 */
[----:B------:R-:W-:-:S04]  /*3540*/  IADD3 R20, P1, PT, R20, 0x1, RZ ;  /* 0x0000000114147810 */ /* 0x000fc80007f3e0ff */
[----:B------:R-:W-:Y:S01]  /*3550*/  ISETP.NE.AND.EX P0, PT, R4, RZ, PT, P0 ;  /* 0x000000ff0400720c */ /* 0x000fe20003f05300 */
[----:B------:R-:W-:-:S12]  /*3560*/  IMAD.X R21, RZ, RZ, R21, P1 ;  /* 0x000000ffff157224 */ /* 0x000fd800008e0615 */
[----:B------:R-:W-:Y:S05]  /*3570*/  @P0 BRA `(.L_x_25) ;  /* 0xfffffffc00dc0947 */ /* 0x000fea000383ffff */
[----:B------:R-:W-:Y:S05]  /*3580*/  BSYNC.RECONVERGENT B2 ;  /* 0x0000000000027941 */ /* 0x000fea0003800200 */
.L_x_24:
[----:B------:R-:W-:Y:S05]  /*3590*/  BSYNC.RECONVERGENT B0 ;  /* 0x0000000000007941 */ /* 0x000fea0003800200 */
.L_x_23:
[----:B------:R-:W-:-:S04]  /*35a0*/  ISETP.GE.U32.AND P0, PT, R9, 0x3, PT ;  /* 0x000000030900780c */ /* 0x000fc80003f06070 */
[----:B------:R-:W-:-:S13]  /*35b0*/  ISETP.GE.U32.AND.EX P0, PT, R8, RZ, PT, P0 ;  /* 0x000000ff0800720c */ /* 0x000fda0003f06100 */
[----:B------:R-:W-:Y:S05]  /*35c0*/  @!P0 BRA `(.L_x_9) ;  /* 0x0000000000348947 */ /* 0x000fea0003800000 */
.L_x_26:
[----:B------:R-:W-:Y:S01]  /*35d0*/  DADD R14, R12, R14 ;  /* 0x000000000c0e7229 */ /* 0x000fe2000000000e */
[C---:B------:R-:W-:Y:S02]  /*35e0*/  IADD3 R0, P1, PT, R20.reuse, 0x3, RZ ;  /* 0x0000000314007810 */ /* 0x040fe40007f3e0ff */
[----:B------:R-:W-:Y:S02]  /*35f0*/  IADD3 R20, P2, PT, R20, 0x4, RZ ;  /* 0x0000000414147810 */ /* 0x000fe40007f5e0ff */
[----:B------:R-:W-:Y:S01]  /*3600*/  ISETP.GE.U32.AND P0, PT, R0, R5, PT ;  /* 0x000000050000720c */ /* 0x000fe20003f06070 */
[--C-:B------:R-:W-:Y:S01]  /*3610*/  IMAD.X R3, RZ, RZ, R21.reuse, P1 ;  /* 0x000000ffff037224 */ /* 0x100fe200008e0615 */
[----:B------:R-:W-:Y:S01]  /*3620*/  ISETP.GE.U32.AND P1, PT, R20, R6, PT ;  /* 0x000000061400720c */ /* 0x000fe20003f26070 */
[----:B------:R-:W-:Y:S01]  /*3630*/  IMAD.X R21, RZ, RZ, R21, P2 ;  /* 0x000000ffff157224 */ /* 0x000fe200010e0615 */
[----:B------:R-:W-:Y:S02]  /*3640*/  DADD R14, R14, -R12 ;  /* 0x000000000e0e7229 */ /* 0x000fe4000000080c */
[----:B------:R-:W-:-:S02]  /*3650*/  ISETP.GE.AND.EX P0, PT, R3, R2, PT, P0 ;  /* 0x000000020300720c */ /* 0x000fc40003f06300 */
[----:B------:R-:W-:-:S04]  /*3660*/  ISETP.GE.AND.EX P1, PT, R21, R7, PT, P1 ;  /* 0x000000071500720c */ /* 0x000fc80003f26310 */
[----:B------:R-:W-:-:S08]  /*3670*/  DADD R14, R14, R12 ;  /* 0x000000000e0e7229 */ /* 0x000fd0000000000c */
[----:B------:R-:W-:Y:S01]  /*3680*/  DADD R14, R14, -R12 ;  /* 0x000000000e0e7229 */ /* 0x000fe2000000080c */
[----:B------:R-:W-:Y:S10]  /*3690*/  @!P0 BRA !P1, `(.L_x_26) ;  /* 0xfffffffc00cc8947 */ /* 0x000ff4000483ffff */
.L_x_9:
[----:B------:R-:W-:Y:S05]  /*36a0*/  BSYNC.RECONVERGENT B1 ;  /* 0x0000000000017941 */ /* 0x000fea0003800200 */
.L_x_8:
[----:B------:R-:W0:Y:S02]  /*36b0*/  LDC.64 R2, c[0x0][0x390] ;  /* 0x0000e400ff027b82 */ /* 0x000e240000000a00 */
[----:B0-----:R-:W-:Y:S01]  /*36c0*/  REDG.E.ADD.F64.RN.STRONG.GPU desc[UR4][R2.64], R14 ;  /* 0x0000000e020079a6 */ /* 0x001fe2000c12ff04 */
[----:B------:R-:W-:Y:S05]  /*36d0*/  EXIT ;  /* 0x000000000000794d */ /* 0x000fea0003800000 */
.L_x_27:
[----:B------:R-:W-:-:S00]  /*36e0*/  BRA `(.L_x_27) ;  /* 0xfffffffc00fc7947 */ /* 0x000fc0000383ffff */
[----:B------:R-:W-:-:S00]  /*36f0*/  NOP ;  /* 0x0000000000007918 */ /* 0x000fc00000000000 */
        /* <DEDUP_REMOVED lines=8> */
.L_x_34:


//--------------------- .text._Z10PreProcessPdS_i --------------------------
	.section	.text._Z10PreProcessPdS_i,"ax",@progbits
	.align	128
        .global         _Z10PreProcessPdS_i
        .type           _Z10PreProcessPdS_i,@function
        .size           _Z10PreProcessPdS_i,(.L_x_35 - _Z10PreProcessPdS_i)
        .other          _Z10PreProcessPdS_i,@"STO_CUDA_ENTRY STV_DEFAULT"
_Z10PreProcessPdS_i:
.text._Z10PreProcessPdS_i:
[----:B------:R-:W-:Y:S08]  /*0000*/  LDC R1, c[0x0][0x37c] ;  /* 0x0000df00ff017b82 */ /* 0x000ff00000000800 */
[----:B------:R-:W0:Y:S01]  /*0010*/  LDC R0, c[0x0][0x390] ;  /* 0x0000e400ff007b82 */ /* 0x000e220000000800 */
[----:B------:R-:W1:Y:S01]  /*0020*/  S2R R3, SR_CTAID.X ;  /* 0x0000000000037919 */ /* 0x000e620000002500 */
[----:B------:R-:W2:Y:S01]  /*0030*/  LDCU UR4, c[0x0][0x360] ;  /* 0x00006c00ff0477ac */ /* 0x000ea20008000800 */
[----:B------:R-:W3:Y:S01]  /*0040*/  S2R R2, SR_TID.X ;  /* 0x0000000000027919 */ /* 0x000ee20000002100 */
[----:B0-----:R-:W-:-:S13]  /*0050*/  ISETP.GE.AND P0, PT, R0, 0x1, PT ;  /* 0x000000010000780c */ /* 0x001fda0003f06270 */
[----:B-123--:R-:W-:Y:S05]  /*0060*/  @!P0 EXIT ;  /* 0x000000000000894d */ /* 0x00efea0003800000 */
[C---:B------:R-:W-:Y:S01]  /*0070*/  ISETP.GE.U32.AND P1, PT, R0.reuse, 0x10, PT ;  /* 0x000000100000780c */ /* 0x040fe20003f26070 */
[----:B------:R-:W-:Y:S01]  /*0080*/  IMAD R3, R3, UR4, R2 ;  /* 0x0000000403037c24 */ /* 0x000fe2000f8e0202 */
[----:B------:R-:W-:Y:S01]  /*0090*/  LOP3.LUT R9, R0, 0xf, RZ, 0xc0, !PT ;  /* 0x0000000f00097812 */ /* 0x000fe200078ec0ff */
[----:B------:R-:W0:Y:S02]  /*00a0*/  LDCU.64 UR6, c[0x0][0x358] ;  /* 0x00006b00ff0677ac */ /* 0x000e240008000a00 */
[----:B------:R-:W-:Y:S01]  /*00b0*/  IMAD R2, R3, R0, RZ ;  /* 0x0000000003027224 */ /* 0x000fe200078e02ff */
[----:B------:R-:W-:Y:S01]  /*00c0*/  ISETP.NE.AND P0, PT, R9, RZ, PT ;  /* 0x000000ff0900720c */ /* 0x000fe20003f05270 */
[----:B------:R-:W-:-:S06]  /*00d0*/  IMAD.MOV.U32 R3, RZ, RZ, RZ ;  /* 0x000000ffff037224 */ /* 0x000fcc00078e00ff */
[----:B------:R-:W-:Y:S06]  /*00e0*/  @!P1 BRA `(.L_x_28) ;  /* 0x0000000000d89947 */ /* 0x000fec0003800000 */
[----:B------:R-:W1:Y:S01]  /*00f0*/  LDCU.128 UR8, c[0x0][0x380] ;  /* 0x00007000ff0877ac */ /* 0x000e620008000c00 */
[----:B------:R-:W-:-:S05]  /*0100*/  LOP3.LUT R3, R0, 0x7ffffff0, RZ, 0xc0, !PT ;  /* 0x7ffffff000037812 */ /* 0x000fca00078ec0ff */
[----:B------:R-:W-:Y:S01]  /*0110*/  IMAD.MOV R8, RZ, RZ, -R3 ;  /* 0x000000ffff087224 */ /* 0x000fe200078e0a03 */
[----:B-1----:R-:W-:Y:S01]  /*0120*/  UIADD3 UR4, UP0, UPT, UR10, 0x40, URZ ;  /* 0x000000400a047890 */ /* 0x002fe2000ff1e0ff */
[----:B------:R-:W-:-:S03]  /*0130*/  LEA R18, P1, R2, UR8, 0x3 ;  /* 0x0000000802127c11 */ /* 0x000fc6000f8218ff */
[----:B------:R-:W-:Y:S01]  /*0140*/  UIADD3.X UR5, UPT, UPT, URZ, UR11, URZ, UP0, !UPT ;  /* 0x0000000bff057290 */ /* 0x000fe200087fe4ff */
[----:B------:R-:W-:Y:S01]  /*0150*/  IADD3 R18, P2, PT, R18, 0x40, RZ ;  /* 0x0000004012127810 */ /* 0x000fe20007f5e0ff */
[----:B------:R-:W-:Y:S01]  /*0160*/  IMAD.U32 R20, RZ, RZ, UR4 ;  /* 0x00000004ff147e24 */ /* 0x000fe2000f8e00ff */
[----:B------:R-:W-:-:S03]  /*0170*/  LEA.HI.X R19, R2, UR9, RZ, 0x3, P1 ;  /* 0x0000000902137c11 */ /* 0x000fc600088f1cff */
[----:B------:R-:W-:Y:S02]  /*0180*/  IMAD.U32 R21, RZ, RZ, UR5 ;  /* 0x00000005ff157e24 */ /* 0x000fe4000f8e00ff */
[----:B------:R-:W-:-:S07]  /*0190*/  IMAD.X R19, RZ, RZ, R19, P2 ;  /* 0x000000ffff137224 */ /* 0x000fce00010e0613 */
.L_x_29:
[----:B------:R-:W-:Y:S02]  /*01a0*/  IMAD.MOV.U32 R4, RZ, RZ, R20 ;  /* 0x000000ffff047224 */ /* 0x000fe400078e0014 */
[----:B------:R-:W-:-:S05]  /*01b0*/  IMAD.MOV.U32 R5, RZ, RZ, R21 ;  /* 0x000000ffff057224 */ /* 0x000fca00078e0015 */
[----:B0-----:R-:W2:Y:S01]  /*01c0*/  LDG.E.64 R10, desc[UR6][R4.64+-0x40] ;  /* 0xffffc006040a7981 */ /* 0x001ea2000c1e1b00 */
[----:B------:R-:W-:Y:S02]  /*01d0*/  IMAD.MOV.U32 R6, RZ, RZ, R18 ;  /* 0x000000ffff067224 */ /* 0x000fe400078e0012 */
[----:B------:R-:W-:-:S05]  /*01e0*/  IMAD.MOV.U32 R7, RZ, RZ, R19 ;  /* 0x000000ffff077224 */ /* 0x000fca00078e0013 */
[----:B--2---:R0:W-:Y:S04]  /*01f0*/  STG.E.64 desc[UR6][R6.64+-0x40], R10 ;  /* 0xffffc00a06007986 */ /* 0x0041e8000c101b06 */
[----:B------:R-:W2:Y:S04]  /*0200*/  LDG.E.64 R12, desc[UR6][R4.64+-0x38] ;  /* 0xffffc806040c7981 */ /* 0x000ea8000c1e1b00 */
[----:B--2---:R1:W-:Y:S04]  /*0210*/  STG.E.64 desc[UR6][R6.64+-0x38], R12 ;  /* 0xffffc80c06007986 */ /* 0x0043e8000c101b06 */
[----:B------:R-:W2:Y:S04]  /*0220*/  LDG.E.64 R14, desc[UR6][R4.64+-0x30] ;  /* 0xffffd006040e7981 */ /* 0x000ea8000c1e1b00 */
[----:B--2---:R2:W-:Y:S04]  /*0230*/  STG.E.64 desc[UR6][R6.64+-0x30], R14 ;  /* 0xffffd00e06007986 */ /* 0x0045e8000c101b06 */
[----:B------:R-:W3:Y:S04]  /*0240*/  LDG.E.64 R16, desc[UR6][R4.64+-0x28] ;  /* 0xffffd80604107981 */ /* 0x000ee8000c1e1b00 */
[----:B---3--:R3:W-:Y:S04]  /*0250*/  STG.E.64 desc[UR6][R6.64+-0x28], R16 ;  /* 0xffffd81006007986 */ /* 0x0087e8000c101b06 */
[----:B------:R-:W4:Y:S04]  /*0260*/  LDG.E.64 R18, desc[UR6][R4.64+-0x20] ;  /* 0xffffe00604127981 */ /* 0x000f28000c1e1b00 */
[----:B----4-:R4:W-:Y:S04]  /*0270*/  STG.E.64 desc[UR6][R6.64+-0x20], R18 ;  /* 0xffffe01206007986 */ /* 0x0109e8000c101b06 */
[----:B------:R-:W5:Y:S04]  /*0280*/  LDG.E.64 R20, desc[UR6][R4.64+-0x18] ;  /* 0xffffe80604147981 */ /* 0x000f68000c1e1b00 */
[----:B-----5:R5:W-:Y:S04]  /*0290*/  STG.E.64 desc[UR6][R6.64+-0x18], R20 ;  /* 0xffffe81406007986 */ /* 0x020be8000c101b06 */
[----:B0-----:R-:W2:Y:S04]  /*02a0*/  LDG.E.64 R10, desc[UR6][R4.64+-0x10] ;  /* 0xfffff006040a7981 */ /* 0x001ea8000c1e1b00 */
[----:B--2---:R0:W-:Y:S04]  /*02b0*/  STG.E.64 desc[UR6][R6.64+-0x10], R10 ;  /* 0xfffff00a06007986 */ /* 0x0041e8000c101b06 */
[----:B-1----:R-:W2:Y:S04]  /*02c0*/  LDG.E.64 R12, desc[UR6][R4.64+-0x8] ;  /* 0xfffff806040c7981 */ /* 0x002ea8000c1e1b00 */
[----:B--2---:R1:W-:Y:S04]  /*02d0*/  STG.E.64 desc[UR6][R6.64+-0x8], R12 ;  /* 0xfffff80c06007986 */ /* 0x0043e8000c101b06 */
[----:B------:R-:W2:Y:S04]  /*02e0*/  LDG.E.64 R14, desc[UR6][R4.64] ;  /* 0x00000006040e7981 */ /* 0x000ea8000c1e1b00 */
[----:B--2---:R2:W-:Y:S04]  /*02f0*/  STG.E.64 desc[UR6][R6.64], R14 ;  /* 0x0000000e06007986 */ /* 0x0045e8000c101b06 */
[----:B---3--:R-:W3:Y:S04]  /*0300*/  LDG.E.64 R16, desc[UR6][R4.64+0x8] ;  /* 0x0000080604107981 */ /* 0x008ee8000c1e1b00 */
[----:B---3--:R3:W-:Y:S04]  /*0310*/  STG.E.64 desc[UR6][R6.64+0x8], R16 ;  /* 0x0000081006007986 */ /* 0x0087e8000c101b06 */
[----:B----4-:R-:W4:Y:S04]  /*0320*/  LDG.E.64 R18, desc[UR6][R4.64+0x10] ;  /* 0x0000100604127981 */ /* 0x010f28000c1e1b00 */
[----:B----4-:R-:W-:Y:S04]  /*0330*/  STG.E.64 desc[UR6][R6.64+0x10], R18 ;  /* 0x0000101206007986 */ /* 0x010fe8000c101b06 */
[----:B-----5:R-:W4:Y:S04]  /*0340*/  LDG.E.64 R20, desc[UR6][R4.64+0x18] ;  /* 0x0000180604147981 */ /* 0x020f28000c1e1b00 */
[----:B----4-:R4:W-:Y:S04]  /*0350*/  STG.E.64 desc[UR6][R6.64+0x18], R20 ;  /* 0x0000181406007986 */ /* 0x0109e8000c101b06 */
[----:B0-----:R-:W5:Y:S04]  /*0360*/  LDG.E.64 R10, desc[UR6][R4.64+0x20] ;  /* 0x00002006040a7981 */ /* 0x001f68000c1e1b00 */
[----:B-----5:R0:W-:Y:S04]  /*0370*/  STG.E.64 desc[UR6][R6.64+0x20], R10 ;  /* 0x0000200a06007986 */ /* 0x0201e8000c101b06 */
[----:B-1----:R-:W5:Y:S04]  /*0380*/  LDG.E.64 R12, desc[UR6][R4.64+0x28] ;  /* 0x00002806040c7981 */ /* 0x002f68000c1e1b00 */
[----:B-----5:R0:W-:Y:S04]  /*0390*/  STG.E.64 desc[UR6][R6.64+0x28], R12 ;  /* 0x0000280c06007986 */ /* 0x0201e8000c101b06 */
[----:B--2---:R-:W2:Y:S01]  /*03a0*/  LDG.E.64 R14, desc[UR6][R4.64+0x30] ;  /* 0x00003006040e7981 */ /* 0x004ea2000c1e1b00 */
[----:B------:R-:W-:-:S04]  /*03b0*/  IADD3 R8, PT, PT, R8, 0x10, RZ ;  /* 0x0000001008087810 */ /* 0x000fc80007ffe0ff */
[----:B------:R-:W-:Y:S01]  /*03c0*/  ISETP.NE.AND P1, PT, R8, RZ, PT ;  /* 0x000000ff0800720c */ /* 0x000fe20003f25270 */
[----:B--2---:R0:W-:Y:S04]  /*03d0*/  STG.E.64 desc[UR6][R6.64+0x30], R14 ;  /* 0x0000300e06007986 */ /* 0x0041e8000c101b06 */
[----:B---3--:R-:W2:Y:S01]  /*03e0*/  LDG.E.64 R16, desc[UR6][R4.64+0x38] ;  /* 0x0000380604107981 */ /* 0x008ea2000c1e1b00 */
[----:B----4-:R-:W-:Y:S02]  /*03f0*/  IADD3 R20, P2, PT, R4, 0x80, RZ ;  /* 0x0000008004147810 */ /* 0x010fe40007f5e0ff */
[----:B------:R-:W-:-:S03]  /*0400*/  IADD3 R18, P3, PT, R6, 0x80, RZ ;  /* 0x0000008006127810 */ /* 0x000fc60007f7e0ff */
[----:B------:R-:W-:Y:S02]  /*0410*/  IMAD.X R21, RZ, RZ, R5, P2 ;  /* 0x000000ffff157224 */ /* 0x000fe400010e0605 */
[----:B------:R-:W-:Y:S01]  /*0420*/  IMAD.X R19, RZ, RZ, R7, P3 ;  /* 0x000000ffff137224 */ /* 0x000fe200018e0607 */
[----:B--2---:R0:W-:Y:S01]  /*0430*/  STG.E.64 desc[UR6][R6.64+0x38], R16 ;  /* 0x0000381006007986 */ /* 0x0041e2000c101b06 */
[----:B------:R-:W-:Y:S06]  /*0440*/  @P1 BRA `(.L_x_29) ;  /* 0xfffffffc00541947 */ /* 0x000fec000383ffff */
.L_x_28:
[----:B0-----:R-:W-:Y:S05]  /*0450*/  @!P0 EXIT ;  /* 0x000000000000894d */ /* 0x001fea0003800000 */
[----:B------:R-:W-:Y:S02]  /*0460*/  ISETP.GE.U32.AND P0, PT, R9, 0x8, PT ;  /* 0x000000080900780c */ /* 0x000fe40003f06070 */
[----:B------:R-:W-:-:S04]  /*0470*/  LOP3.LUT R20, R0, 0x7, RZ, 0xc0, !PT ;  /* 0x0000000700147812 */ /* 0x000fc800078ec0ff */
[----:B------:R-:W-:-:S07]  /*0480*/  ISETP.NE.AND P1, PT, R20, RZ, PT ;  /* 0x000000ff1400720c */ /* 0x000fce0003f25270 */
[----:B------:R-:W-:Y:S06]  /*0490*/  @!P0 BRA `(.L_x_30) ;  /* 0x0000000000608947 */ /* 0x000fec0003800000 */
[----:B------:R-:W0:Y:S01]  /*04a0*/  LDC.64 R6, c[0x0][0x388] ;  /* 0x0000e200ff067b82 */ /* 0x000e220000000a00 */
[----:B------:R-:W1:Y:S01]  /*04b0*/  LDCU.64 UR4, c[0x0][0x380] ;  /* 0x00007000ff0477ac */ /* 0x000e620008000a00 */
[----:B0-----:R-:W-:-:S05]  /*04c0*/  IMAD.WIDE.U32 R6, R3, 0x8, R6 ;  /* 0x0000000803067825 */ /* 0x001fca00078e0006 */
[----:B------:R-:W2:Y:S01]  /*04d0*/  LDG.E.64 R8, desc[UR6][R6.64] ;  /* 0x0000000606087981 */ /* 0x000ea2000c1e1b00 */
[----:B------:R-:W-:-:S05]  /*04e0*/  IADD3 R5, P0, PT, R2, R3, RZ ;  /* 0x0000000302057210 */ /* 0x000fca0007f1e0ff */
[----:B------:R-:W-:Y:S01]  /*04f0*/  IMAD.X R10, RZ, RZ, RZ, P0 ;  /* 0x000000ffff0a7224 */ /* 0x000fe200000e06ff */
[----:B-1----:R-:W-:-:S04]  /*0500*/  LEA R4, P0, R5, UR4, 0x3 ;  /* 0x0000000405047c11 */ /* 0x002fc8000f8018ff */
[----:B------:R-:W-:-:S05]  /*0510*/  LEA.HI.X R5, R5, UR5, R10, 0x3, P0 ;  /* 0x0000000505057c11 */ /* 0x000fca00080f1c0a */
[----:B--2---:R0:W-:Y:S04]  /*0520*/  STG.E.64 desc[UR6][R4.64], R8 ;  /* 0x0000000804007986 */ /* 0x0041e8000c101b06 */
[----:B------:R-:W2:Y:S04]  /*0530*/  LDG.E.64 R10, desc[UR6][R6.64+0x8] ;  /* 0x00000806060a7981 */ /* 0x000ea8000c1e1b00 */
[----:B--2---:R1:W-:Y:S04]  /*0540*/  STG.E.64 desc[UR6][R4.64+0x8], R10 ;  /* 0x0000080a04007986 */ /* 0x0043e8000c101b06 */
[----:B------:R-:W2:Y:S04]  /*0550*/  LDG.E.64 R12, desc[UR6][R6.64+0x10] ;  /* 0x00001006060c7981 */ /* 0x000ea8000c1e1b00 */
[----:B--2---:R2:W-:Y:S04]  /*0560*/  STG.E.64 desc[UR6][R4.64+0x10], R12 ;  /* 0x0000100c04007986 */ /* 0x0045e8000c101b06 */
[----:B------:R-:W3:Y:S04]  /*0570*/  LDG.E.64 R14, desc[UR6][R6.64+0x18] ;  /* 0x00001806060e7981 */ /* 0x000ee8000c1e1b00 */
[----:B---3--:R2:W-:Y:S04]  /*0580*/  STG.E.64 desc[UR6][R4.64+0x18], R14 ;  /* 0x0000180e04007986 */ /* 0x0085e8000c101b06 */
[----:B------:R-:W3:Y:S04]  /*0590*/  LDG.E.64 R16, desc[UR6][R6.64+0x20] ;  /* 0x0000200606107981 */ /* 0x000ee8000c1e1b00 */
[----:B---3--:R2:W-:Y:S04]  /*05a0*/  STG.E.64 desc[UR6][R4.64+0x20], R16 ;  /* 0x0000201004007986 */ /* 0x0085e8000c101b06 */
[----:B------:R-:W3:Y:S04]  /*05b0*/  LDG.E.64 R18, desc[UR6][R6.64+0x28] ;  /* 0x0000280606127981 */ /* 0x000ee8000c1e1b00 */
[----:B---3--:R2:W-:Y:S04]  /*05c0*/  STG.E.64 desc[UR6][R4.64+0x28], R18 ;  /* 0x0000281204007986 */ /* 0x0085e8000c101b06 */
[----:B0-----:R-:W3:Y:S04]  /*05d0*/  LDG.E.64 R8, desc[UR6][R6.64+0x30] ;  /* 0x0000300606087981 */ /* 0x001ee8000c1e1b00 */
[----:B---3--:R2:W-:Y:S04]  /*05e0*/  STG.E.64 desc[UR6][R4.64+0x30], R8 ;  /* 0x0000300804007986 */ /* 0x0085e8000c101b06 */
[----:B-1----:R-:W3:Y:S01]  /*05f0*/  LDG.E.64 R10, desc[UR6][R6.64+0x38] ;  /* 0x00003806060a7981 */ /* 0x002ee2000c1e1b00 */
[----:B------:R-:W-:-:S03]  /*0600*/  VIADD R3, R3, 0x8 ;  /* 0x0000000803037836 */ /* 0x000fc60000000000 */
[----:B---3--:R2:W-:Y:S04]  /*0610*/  STG.E.64 desc[UR6][R4.64+0x38], R10 ;  /* 0x0000380a04007986 */ /* 0x0085e8000c101b06 */
.L_x_30:
[----:B------:R-:W-:Y:S05]  /*0620*/  @!P1 EXIT ;  /* 0x000000000000994d */ /* 0x000fea0003800000 */
[----:B------:R-:W-:Y:S02]  /*0630*/  ISETP.GE.U32.AND P0, PT, R20, 0x4, PT ;  /* 0x000000041400780c */ /* 0x000fe40003f06070 */
[----:B------:R-:W-:-:S04]  /*0640*/  LOP3.LUT R0, R0, 0x3, RZ, 0xc0, !PT ;  /* 0x0000000300007812 */ /* 0x000fc800078ec0ff */
[----:B------:R-:W-:-:S07]  /*0650*/  ISETP.NE.AND P1, PT, R0, RZ, PT ;  /* 0x000000ff0000720c */ /* 0x000fce0003f25270 */
[----:B------:R-:W-:Y:S06]  /*0660*/  @!P0 BRA `(.L_x_31) ;  /* 0x0000000000408947 */ /* 0x000fec0003800000 */
[----:B--2---:R-:W0:Y:S01]  /*0670*/  LDC.64 R4, c[0x0][0x388] ;  /* 0x0000e200ff047b82 */ /* 0x004e220000000a00 */
        /* <DEDUP_REMOVED lines=12> */
[----:B------:R-:W2:Y:S01]  /*0740*/  LDG.E.64 R10, desc[UR6][R12.64+0x18] ;  /* 0x000018060c0a7981 */ /* 0x000ea2000c1e1b00 */
[----:B------:R-:W-:-:S03]  /*0750*/  VIADD R3, R3, 0x4 ;  /* 0x0000000403037836 */ /* 0x000fc60000000000 */
[----:B--2---:R0:W-:Y:S04]  /*0760*/  STG.E.64 desc[UR6][R14.64+0x18], R10 ;  /* 0x0000180a0e007986 */ /* 0x0041e8000c101b06 */
.L_x_31:
[----:B------:R-:W-:Y:S05]  /*0770*/  @!P1 EXIT ;  /* 0x000000000000994d */ /* 0x000fea0003800000 */
[----:B0-2---:R-:W0:Y:S01]  /*0780*/  LDC.64 R4, c[0x0][0x388] ;  /* 0x0000e200ff047b82 */ /* 0x005e220000000a00 */
[----:B------:R-:W1:Y:S01]  /*0790*/  LDCU.64 UR4, c[0x0][0x380] ;  /* 0x00007000ff0477ac */ /* 0x000e620008000a00 */
[----:B------:R-:W-:Y:S01]  /*07a0*/  IADD3 R9, P0, PT, R2, R3, RZ ;  /* 0x0000000302097210 */ /* 0x000fe20007f1e0ff */
[----:B------:R-:W-:Y:S02]  /*07b0*/  IMAD.MOV R0, RZ, RZ, -R0 ;  /* 0x000000ffff007224 */ /* 0x000fe400078e0a00 */
[----:B0-----:R-:W-:Y:S01]  /*07c0*/  IMAD.WIDE.U32 R2, R3, 0x8, R4 ;  /* 0x0000000803027825 */ /* 0x001fe200078e0004 */
[----:B------:R-:W-:Y:S02]  /*07d0*/  IADD3.X R4, PT, PT, RZ, RZ, RZ, P0, !PT ;  /* 0x000000ffff047210 */ /* 0x000fe400007fe4ff */
[C---:B-1----:R-:W-:Y:S01]  /*07e0*/  LEA R8, P0, R9.reuse, UR4, 0x3 ;  /* 0x0000000409087c11 */ /* 0x042fe2000f8018ff */
[----:B------:R-:W-:Y:S02]  /*07f0*/  IMAD.MOV.U32 R6, RZ, RZ, R2 ;  /* 0x000000ffff067224 */ /* 0x000fe400078e0002 */
[----:B------:R-:W-:Y:S01]  /*0800*/  IMAD.MOV.U32 R7, RZ, RZ, R3 ;  /* 0x000000ffff077224 */ /* 0x000fe200078e0003 */
[----:B------:R-:W-:-:S09]  /*0810*/  LEA.HI.X R9, R9, UR5, R4, 0x3, P0 ;  /* 0x0000000509097c11 */ /* 0x000fd200080f1c04 */
.L_x_32:
[----:B0-----:R-:W-:Y:S02]  /*0820*/  IMAD.MOV.U32 R2, RZ, RZ, R6 ;  /* 0x000000ffff027224 */ /* 0x001fe400078e0006 */
[----:B------:R-:W-:-:S06]  /*0830*/  IMAD.MOV.U32 R3, RZ, RZ, R7 ;  /* 0x000000ffff037224 */ /* 0x000fcc00078e0007 */
[----:B------:R-:W2:Y:S01]  /*0840*/  LDG.E.64 R2, desc[UR6][R2.64] ;  /* 0x0000000602027981 */ /* 0x000ea2000c1e1b00 */
[----:B------:R-:W-:Y:S01]  /*0850*/  VIADD R0, R0, 0x1 ;  /* 0x0000000100007836 */ /* 0x000fe20000000000 */
[----:B------:R-:W-:Y:S01]  /*0860*/  MOV R4, R8 ;  /* 0x0000000800047202 */ /* 0x000fe20000000f00 */
[--C-:B------:R-:W-:Y:S01]  /*0870*/  IMAD.MOV.U32 R5, RZ, RZ, R9.reuse ;  /* 0x000000ffff057224 */ /* 0x100fe200078e0009 */
[----:B------:R-:W-:Y:S02]  /*0880*/  IADD3 R8, P1, PT, R8, 0x8, RZ ;  /* 0x0000000808087810 */ /* 0x000fe40007f3e0ff */
[----:B------:R-:W-:Y:S02]  /*0890*/  ISETP.NE.AND P0, PT, R0, RZ, PT ;  /* 0x000000ff0000720c */ /* 0x000fe40003f05270 */
[----:B------:R-:W-:Y:S01]  /*08a0*/  IADD3 R6, P2, PT, R6, 0x8, RZ ;  /* 0x0000000806067810 */ /* 0x000fe20007f5e0ff */
[----:B------:R-:W-:-:S04]  /*08b0*/  IMAD.X R9, RZ, RZ, R9, P1 ;  /* 0x000000ffff097224 */ /* 0x000fc800008e0609 */
[----:B------:R-:W-:Y:S01]  /*08c0*/  IMAD.X R7, RZ, RZ, R7, P2 ;  /* 0x000000ffff077224 */ /* 0x000fe200010e0607 */
[----:B--2---:R0:W-:Y:S05]  /*08d0*/  STG.E.64 desc[UR6][R4.64], R2 ;  /* 0x0000000204007986 */ /* 0x0041ea000c101b06 */
[----:B------:R-:W-:Y:S05]  /*08e0*/  @P0 BRA `(.L_x_32) ;  /* 0xfffffffc00cc0947 */ /* 0x000fea000383ffff */
[----:B------:R-:W-:Y:S05]  /*08f0*/  EXIT ;  /* 0x000000000000794d */ /* 0x000fea0003800000 */
.L_x_33:
        /* <DEDUP_REMOVED lines=16> */
.L_x_35:


//--------------------- .nv.shared.reserved.0     --------------------------
	.section	.nv.shared.reserved.0,"aw",@nobits
	.weak		__nv_reservedSMEM_offset_0_alias
	.size		__nv_reservedSMEM_offset_0_alias, 0, 64
	.other		__nv_reservedSMEM_offset_0_alias,@"STO_CUDA_RESERVED_SHARED STV_DEFAULT"
__nv_reservedSMEM_offset_0_alias:
	.zero		0
	.zero		64


//--------------------- .nv.constant0._Z19PermanentCalculatorxPdS_Pixx --------------------------
	.section	.nv.constant0._Z19PermanentCalculatorxPdS_Pixx,"a",@progbits
	.sectionflags	@""
	.align	4
.nv.constant0._Z19PermanentCalculatorxPdS_Pixx:
	.zero		944


//--------------------- .nv.constant0._Z10PreProcessPdS_i --------------------------
	.section	.nv.constant0._Z10PreProcessPdS_i,"a",@progbits
	.sectionflags	@""
	.align	4
.nv.constant0._Z10PreProcessPdS_i:
	.zero		916


//--------------------- SYMBOLS --------------------------

	.type		.nv.reservedSmem.offset0,@object
	.size		.nv.reservedSmem.offset0,0x4
